// auto-generated by cutlass_sweep.conv — config: {"arch": "sm_90", "cluster_m": 2, "cluster_n": 1, "conv_kind": "fprop", "dtype": "fp16", "ndim": 2, "tile_k": 64, "tile_m": 256, "tile_n": 64}
#include "cutlass/cutlass.h"
#include "cute/tensor.hpp"
#include "cutlass/kernel_hardware_info.hpp"
#include "cutlass/conv/convolution.h"
#include "cutlass/conv/dispatch_policy.hpp"
#include "cutlass/conv/collective/collective_builder.hpp"
#include "cutlass/conv/kernel/conv_universal.hpp"
#include "cutlass/conv/device/conv_universal_adapter.hpp"
#include "cutlass/epilogue/collective/collective_builder.hpp"

using namespace cute;
using Elem = cutlass::half_t;
using Acc  = float;
using LayoutAB = cutlass::layout::TensorNHWC;
using LayoutC  = cutlass::layout::TensorNHWC;
constexpr auto ConvOp = cutlass::conv::Operator::kFprop;
using TileShape    = Shape<_256, _64, Shape<_64>>;
using ClusterShape = Shape<_2, _1, _1>;

using CollectiveEpilogue = typename cutlass::epilogue::collective::CollectiveBuilder<
    cutlass::arch::Sm90, cutlass::arch::OpClassTensorOp,
    TileShape, ClusterShape,
    cutlass::epilogue::collective::EpilogueTileAuto,
    Acc, Acc,
    Elem, LayoutC, 128 / cutlass::sizeof_bits<Elem>::value,
    Elem, LayoutC, 128 / cutlass::sizeof_bits<Elem>::value,
    cutlass::epilogue::collective::EpilogueScheduleAuto
  >::CollectiveOp;

using CollectiveMainloop = typename cutlass::conv::collective::CollectiveBuilder<
    cutlass::arch::Sm90, cutlass::arch::OpClassTensorOp, ConvOp,
    Elem, LayoutAB, 128 / cutlass::sizeof_bits<Elem>::value,
    Elem, LayoutAB, 128 / cutlass::sizeof_bits<Elem>::value,
    Acc,
    TileShape, ClusterShape,
    cutlass::conv::collective::StageCountAutoCarveout<
        static_cast<int>(sizeof(typename CollectiveEpilogue::SharedStorage))>,
    cutlass::conv::collective::KernelScheduleAuto
  >::CollectiveOp;

using ProblemShape = cutlass::conv::ConvProblemShape<
    ConvOp, CollectiveMainloop::DispatchPolicy::NumSpatialDimensions>;
using ConvKernel = cutlass::conv::kernel::ConvUniversal<
    ProblemShape, CollectiveMainloop, CollectiveEpilogue>;
using Conv = cutlass::conv::device::ConvUniversalAdapter<ConvKernel>;

auto* _anchor = &cutlass::device_kernel<ConvKernel>;


// ===== COMPILED SASS (sm_90a) =====

	.target	sm_90a

	.elftype	@"ET_EXEC"


//--------------------- .note.nv.tkinfo           --------------------------
	.section	.note.nv.tkinfo,"",@"SHT_NOTE"
	.sectionflags	@"SHF_NOTE_NV_TKINFO"
	.tkinfo
        /*0018*/ 	.word	0x00000002
        /*0030*/ 	.string	""
        /*0030*/ 	.string	"ptxas"
        /*0030*/ 	.string	"Cuda compilation tools, release 13.0, V13.0.88"
        /*0030*/ 	.string	"Build cuda_13.0.r13.0/compiler.36424714_0"
        /*0030*/ 	.string	"-arch sm_90a -m 64 "



//--------------------- .note.nv.cuinfo           --------------------------
	.section	.note.nv.cuinfo,"",@"SHT_NOTE"
	.sectionflags	@"SHF_NOTE_NV_CUINFO"
        /*0018*/ 	.short	0x0002
        /*001a*/ 	.short	0x005a
        /*001c*/ 	.short	0x0082
	.zero		2


//--------------------- .nv.info                  --------------------------
	.section	.nv.info,"",@"SHT_CUDA_INFO"
	.align	4


	//----- nvinfo : EIATTR_REGCOUNT
	.align		4
        /*0000*/ 	.byte	0x04, 0x2f
        /*0002*/ 	.short	(.L_12 - .L_11)
	.align		4
.L_11:
        /*0004*/ 	.word	index@(_ZN7cutlass13device_kernelINS_4conv6kernel13ConvUniversalINS1_16ConvProblemShapeILNS1_8OperatorE0ELi2EEENS1_10collective14CollectiveConvINS1_46MainloopSm90TmaGmmaWarpSpecializedImplicitGemmILS5_0ELi5ELi2EN4cute5tupleIJNSA_1CILi2EEENSC_ILi1EEESE_EEENS1_36KernelImplicitTmaWarpSpecializedSm90ELi1EEENSB_IJNSC_ILi256EEENSC_ILi64EEENSB_IJSJ_EEEEEENS_6half_tESM_NSA_8TiledMMAINSA_8MMA_AtomIJNSA_4SM904GMMA25MMA_64x64x16_F32F16F16_SSILNSQ_5MajorE0ELSS_0ELNSQ_7ScaleInE1ELST_1EEEEEENSA_6LayoutINSB_IJSE_SE_SE_EEENSB_IJNSC_ILi0EEESY_SY_EEEEENSB_IJNSA_10UnderscoreES11_S11_EEEEENS7_6detail26Sm90ImplicitGemmTileTraitsINSA_20SM90_TMA_LOAD_IM2COLENSA_14ComposedLayoutINSA_7SwizzleILi3ELi4ELi3EEENSA_18smem_ptr_flag_bitsILi16EEENSW_INSB_IJNSB_IJNSC_ILi8EEENSC_ILi32EEEEEENSB_IJSJ_SE_EEENSB_IJSE_NSC_ILi5EEEEEEEEENSB_IJNSB_IJSJ_NSC_ILi512EEEEEENSB_IJSE_SY_EEENSB_IJSY_NSC_ILi16384EEEEEEEEEEEEEvEENS15_INSA_23SM90_TMA_LOAD_MULTICASTENS17_IS19_S1B_NSW_INSB_IJNSB_IJS1C_S1C_EEES1F_S1H_EEENSB_IJS1K_S1L_NSB_IJSY_NSC_ILi4096EEEEEEEEEEEEEvEEEENS_8epilogue10collective6detail29Sm90TmaWarpSpecializedAdapterINS23_15DefaultEpilogueISM_NSB_IJNSB_IJlllEEESE_SY_EEES28_NS22_6thread17LinearCombinationISM_Li1EffLNS29_9ScaleType4KindE0ELNS_15FloatRoundStyleE2ESM_EENS_4gemm15EpilogueDefaultEEEEEvvEEEEvNT_6ParamsE)
        /*0008*/ 	.word	0x0000009a


	//----- nvinfo : EIATTR_FRAME_SIZE
	.align		4
.L_12:
        /*000c*/ 	.byte	0x04, 0x11
        /*000e*/ 	.short	(.L_14 - .L_13)
	.align		4
.L_13:
        /*0010*/ 	.word	index@(_ZN7cutlass13device_kernelINS_4conv6kernel13ConvUniversalINS1_16ConvProblemShapeILNS1_8OperatorE0ELi2EEENS1_10collective14CollectiveConvINS1_46MainloopSm90TmaGmmaWarpSpecializedImplicitGemmILS5_0ELi5ELi2EN4cute5tupleIJNSA_1CILi2EEENSC_ILi1EEESE_EEENS1_36KernelImplicitTmaWarpSpecializedSm90ELi1EEENSB_IJNSC_ILi256EEENSC_ILi64EEENSB_IJSJ_EEEEEENS_6half_tESM_NSA_8TiledMMAINSA_8MMA_AtomIJNSA_4SM904GMMA25MMA_64x64x16_F32F16F16_SSILNSQ_5MajorE0ELSS_0ELNSQ_7ScaleInE1ELST_1EEEEEENSA_6LayoutINSB_IJSE_SE_SE_EEENSB_IJNSC_ILi0EEESY_SY_EEEEENSB_IJNSA_10UnderscoreES11_S11_EEEEENS7_6detail26Sm90ImplicitGemmTileTraitsINSA_20SM90_TMA_LOAD_IM2COLENSA_14ComposedLayoutINSA_7SwizzleILi3ELi4ELi3EEENSA_18smem_ptr_flag_bitsILi16EEENSW_INSB_IJNSB_IJNSC_ILi8EEENSC_ILi32EEEEEENSB_IJSJ_SE_EEENSB_IJSE_NSC_ILi5EEEEEEEEENSB_IJNSB_IJSJ_NSC_ILi512EEEEEENSB_IJSE_SY_EEENSB_IJSY_NSC_ILi16384EEEEEEEEEEEEEvEENS15_INSA_23SM90_TMA_LOAD_MULTICASTENS17_IS19_S1B_NSW_INSB_IJNSB_IJS1C_S1C_EEES1F_S1H_EEENSB_IJS1K_S1L_NSB_IJSY_NSC_ILi4096EEEEEEEEEEEEEvEEEENS_8epilogue10collective6detail29Sm90TmaWarpSpecializedAdapterINS23_15DefaultEpilogueISM_NSB_IJNSB_IJlllEEESE_SY_EEES28_NS22_6thread17LinearCombinationISM_Li1EffLNS29_9ScaleType4KindE0ELNS_15FloatRoundStyleE2ESM_EENS_4gemm15EpilogueDefaultEEEEEvvEEEEvNT_6ParamsE)
        /*0014*/ 	.word	0x00000000


	//----- nvinfo : EIATTR_MIN_STACK_SIZE
	.align		4
.L_14:
        /*0018*/ 	.byte	0x04, 0x12
        /*001a*/ 	.short	(.L_16 - .L_15)
	.align		4
.L_15:
        /*001c*/ 	.word	index@(_ZN7cutlass13device_kernelINS_4conv6kernel13ConvUniversalINS1_16ConvProblemShapeILNS1_8OperatorE0ELi2EEENS1_10collective14CollectiveConvINS1_46MainloopSm90TmaGmmaWarpSpecializedImplicitGemmILS5_0ELi5ELi2EN4cute5tupleIJNSA_1CILi2EEENSC_ILi1EEESE_EEENS1_36KernelImplicitTmaWarpSpecializedSm90ELi1EEENSB_IJNSC_ILi256EEENSC_ILi64EEENSB_IJSJ_EEEEEENS_6half_tESM_NSA_8TiledMMAINSA_8MMA_AtomIJNSA_4SM904GMMA25MMA_64x64x16_F32F16F16_SSILNSQ_5MajorE0ELSS_0ELNSQ_7ScaleInE1ELST_1EEEEEENSA_6LayoutINSB_IJSE_SE_SE_EEENSB_IJNSC_ILi0EEESY_SY_EEEEENSB_IJNSA_10UnderscoreES11_S11_EEEEENS7_6detail26Sm90ImplicitGemmTileTraitsINSA_20SM90_TMA_LOAD_IM2COLENSA_14ComposedLayoutINSA_7SwizzleILi3ELi4ELi3EEENSA_18smem_ptr_flag_bitsILi16EEENSW_INSB_IJNSB_IJNSC_ILi8EEENSC_ILi32EEEEEENSB_IJSJ_SE_EEENSB_IJSE_NSC_ILi5EEEEEEEEENSB_IJNSB_IJSJ_NSC_ILi512EEEEEENSB_IJSE_SY_EEENSB_IJSY_NSC_ILi16384EEEEEEEEEEEEEvEENS15_INSA_23SM90_TMA_LOAD_MULTICASTENS17_IS19_S1B_NSW_INSB_IJNSB_IJS1C_S1C_EEES1F_S1H_EEENSB_IJS1K_S1L_NSB_IJSY_NSC_ILi4096EEEEEEEEEEEEEvEEEENS_8epilogue10collective6detail29Sm90TmaWarpSpecializedAdapterINS23_15DefaultEpilogueISM_NSB_IJNSB_IJlllEEESE_SY_EEES28_NS22_6thread17LinearCombinationISM_Li1EffLNS29_9ScaleType4KindE0ELNS_15FloatRoundStyleE2ESM_EENS_4gemm15EpilogueDefaultEEEEEvvEEEEvNT_6ParamsE)
        /*0020*/ 	.word	0x00000000
.L_16:


//--------------------- .nv.compat                --------------------------
	.section	.nv.compat,"",@"SHT_CUDA_COMPAT_INFO"
	.align	4
        /*0000*/ 	.byte	0x02, 0x09, 0x01, 0x00, 0x02, 0x02, 0x04, 0x00, 0x02, 0x05, 0x05, 0x00, 0x03, 0x07, 0x01, 0x01
        /*0010*/ 	.byte	0x02, 0x03, 0x01, 0x00, 0x02, 0x06, 0x01, 0x00, 0x04, 0x0b, 0x08, 0x00, 0x00, 0x00, 0x00, 0x00
        /*0020*/ 	.byte	0x00, 0x00, 0x00, 0x00


//--------------------- .nv.info._ZN7cutlass13device_kernelINS_4conv6kernel13ConvUniversalINS1_16ConvProblemShapeILNS1_8OperatorE0ELi2EEENS1_10collective14CollectiveConvINS1_46MainloopSm90TmaGmmaWarpSpecializedImplicitGemmILS5_0ELi5ELi2EN4cute5tupleIJNSA_1CILi2EEENSC_ILi1EEESE_EEENS1_36KernelImplicitTmaWarpSpecializedSm90ELi1EEENSB_IJNSC_ILi256EEENSC_ILi64EEENSB_IJSJ_EEEEEENS_6half_tESM_NSA_8TiledMMAINSA_8MMA_AtomIJNSA_4SM904GMMA25MMA_64x64x16_F32F16F16_SSILNSQ_5MajorE0ELSS_0ELNSQ_7ScaleInE1ELST_1EEEEEENSA_6LayoutINSB_IJSE_SE_SE_EEENSB_IJNSC_ILi0EEESY_SY_EEEEENSB_IJNSA_10UnderscoreES11_S11_EEEEENS7_6detail26Sm90ImplicitGemmTileTraitsINSA_20SM90_TMA_LOAD_IM2COLENSA_14ComposedLayoutINSA_7SwizzleILi3ELi4ELi3EEENSA_18smem_ptr_flag_bitsILi16EEENSW_INSB_IJNSB_IJNSC_ILi8EEENSC_ILi32EEEEEENSB_IJSJ_SE_EEENSB_IJSE_NSC_ILi5EEEEEEEEENSB_IJNSB_IJSJ_NSC_ILi512EEEEEENSB_IJSE_SY_EEENSB_IJSY_NSC_ILi16384EEEEEEEEEEEEEvEENS15_INSA_23SM90_TMA_LOAD_MULTICASTENS17_IS19_S1B_NSW_INSB_IJNSB_IJS1C_S1C_EEES1F_S1H_EEENSB_IJS1K_S1L_NSB_IJSY_NSC_ILi4096EEEEEEEEEEEEEvEEEENS_8epilogue10collective6detail29Sm90TmaWarpSpecializedAdapterINS23_15DefaultEpilogueISM_NSB_IJNSB_IJlllEEESE_SY_EEES28_NS22_6thread17LinearCombinationISM_Li1EffLNS29_9ScaleType4KindE0ELNS_15FloatRoundStyleE2ESM_EENS_4gemm15EpilogueDefaultEEEEEvvEEEEvNT_6ParamsE --------------------------
	.section	.nv.info._ZN7cutlass13device_kernelINS_4conv6kernel13ConvUniversalINS1_16ConvProblemShapeILNS1_8OperatorE0ELi2EEENS1_10collective14CollectiveConvINS1_46MainloopSm90TmaGmmaWarpSpecializedImplicitGemmILS5_0ELi5ELi2EN4cute5tupleIJNSA_1CILi2EEENSC_ILi1EEESE_EEENS1_36KernelImplicitTmaWarpSpecializedSm90ELi1EEENSB_IJNSC_ILi256EEENSC_ILi64EEENSB_IJSJ_EEEEEENS_6half_tESM_NSA_8TiledMMAINSA_8MMA_AtomIJNSA_4SM904GMMA25MMA_64x64x16_F32F16F16_SSILNSQ_5MajorE0ELSS_0ELNSQ_7ScaleInE1ELST_1EEEEEENSA_6LayoutINSB_IJSE_SE_SE_EEENSB_IJNSC_ILi0EEESY_SY_EEEEENSB_IJNSA_10UnderscoreES11_S11_EEEEENS7_6detail26Sm90ImplicitGemmTileTraitsINSA_20SM90_TMA_LOAD_IM2COLENSA_14ComposedLayoutINSA_7SwizzleILi3ELi4ELi3EEENSA_18smem_ptr_flag_bitsILi16EEENSW_INSB_IJNSB_IJNSC_ILi8EEENSC_ILi32EEEEEENSB_IJSJ_SE_EEENSB_IJSE_NSC_ILi5EEEEEEEEENSB_IJNSB_IJSJ_NSC_ILi512EEEEEENSB_IJSE_SY_EEENSB_IJSY_NSC_ILi16384EEEEEEEEEEEEEvEENS15_INSA_23SM90_TMA_LOAD_MULTICASTENS17_IS19_S1B_NSW_INSB_IJNSB_IJS1C_S1C_EEES1F_S1H_EEENSB_IJS1K_S1L_NSB_IJSY_NSC_ILi4096EEEEEEEEEEEEEvEEEENS_8epilogue10collective6detail29Sm90TmaWarpSpecializedAdapterINS23_15DefaultEpilogueISM_NSB_IJNSB_IJlllEEESE_SY_EEES28_NS22_6thread17LinearCombinationISM_Li1EffLNS29_9ScaleType4KindE0ELNS_15FloatRoundStyleE2ESM_EENS_4gemm15EpilogueDefaultEEEEEvvEEEEvNT_6ParamsE,"",@"SHT_CUDA_INFO"
	.sectionflags	@""
	.align	4


	//----- nvinfo : EIATTR_CUDA_API_VERSION
	.align		4
        /*0000*/ 	.byte	0x04, 0x37
        /*0002*/ 	.short	(.L_18 - .L_17)
.L_17:
        /*0004*/ 	.word	0x00000082


	//----- nvinfo : EIATTR_KPARAM_INFO
	.align		4
.L_18:
        /*0008*/ 	.byte	0x04, 0x17
        /*000a*/ 	.short	(.L_20 - .L_19)
.L_19:
        /*000c*/ 	.word	0x00000000
        /*0010*/ 	.short	0x0000
        /*0012*/ 	.short	0x0070
        /*0014*/ 	.byte	0x00, 0xf0, 0x01, 0x0e


	//----- nvinfo : EIATTR_SPARSE_MMA_MASK
	.align		4
.L_20:
        /*0018*/ 	.byte	0x03, 0x50
        /*001a*/ 	.short	0x0000


	//----- nvinfo : EIATTR_MAXREG_COUNT
	.align		4
        /*001c*/ 	.byte	0x03, 0x1b
        /*001e*/ 	.short	0x00ff


	//----- nvinfo : EIATTR_NUM_BARRIERS
	.align		4
        /*0020*/ 	.byte	0x02, 0x4c
        /*0022*/ 	.byte	0x01
	.zero		1


	//----- nvinfo : EIATTR_MERCURY_ISA_VERSION
	.align		4
        /*0024*/ 	.byte	0x03, 0x5f
        /*0026*/ 	.short	0x0101


	//----- nvinfo : EIATTR_COOP_GROUP_MASK_REGIDS
	.align		4
        /*0028*/ 	.byte	0x04, 0x29
        /*002a*/ 	.short	(.L_22 - .L_21)


	//   ....[0]....
.L_21:
        /*002c*/ 	.word	0xffffffff


	//   ....[1]....
        /*0030*/ 	.word	0xffffffff


	//   ....[2]....
        /*0034*/ 	.word	0xffffffff


	//   ....[3]....
        /*0038*/ 	.word	0xffffffff


	//----- nvinfo : EIATTR_COOP_GROUP_INSTR_OFFSETS
	.align		4
.L_22:
        /*003c*/ 	.byte	0x04, 0x28
        /*003e*/ 	.short	(.L_24 - .L_23)


	//   ....[0]....
.L_23:
        /*0040*/ 	.word	0x00000070


	//   ....[1]....
        /*0044*/ 	.word	0x00000080


	//   ....[2]....
        /*0048*/ 	.word	0x00000140


	//   ....[3]....
        /*004c*/ 	.word	0x000006c0


	//----- nvinfo : EIATTR_MBARRIER_INSTR_OFFSETS
	.align		4
.L_24:
        /*0050*/ 	.byte	0x04, 0x39
        /*0052*/ 	.short	(.L_26 - .L_25)


	//   ....[0]....
.L_25:
        /*0054*/ 	.word	0x000002f0
        /*0058*/ 	.word	0x000000ff
        /*005c*/ 	.word	0x00032000
        /*0060*/ 	.short	0x0100
        /*0062*/ 	.byte	0x08
	.zero		1


	//   ....[1]....
        /*0064*/ 	.word	0x00000300
        /*0068*/ 	.word	0x000000ff
        /*006c*/ 	.word	0x00032028
        /*0070*/ 	.short	0x0100
        /*0072*/ 	.byte	0x08
	.zero		1


	//   ....[2]....
        /*0074*/ 	.word	0x00000310
        /*0078*/ 	.word	0x000000ff
        /*007c*/ 	.word	0x00032008
        /*0080*/ 	.short	0x0100
        /*0082*/ 	.byte	0x08
	.zero		1


	//   ....[3]....
        /*0084*/ 	.word	0x00000320
        /*0088*/ 	.word	0x000000ff
        /*008c*/ 	.word	0x00032030
        /*0090*/ 	.short	0x0100
        /*0092*/ 	.byte	0x08
	.zero		1


	//   ....[4]....
        /*0094*/ 	.word	0x00000330
        /*0098*/ 	.word	0x000000ff
        /*009c*/ 	.word	0x00032010
        /*00a0*/ 	.short	0x0100
        /*00a2*/ 	.byte	0x08
	.zero		1


	//   ....[5]....
        /*00a4*/ 	.word	0x00000340
        /*00a8*/ 	.word	0x000000ff
        /*00ac*/ 	.word	0x00032038
        /*00b0*/ 	.short	0x0100
        /*00b2*/ 	.byte	0x08
	.zero		1


	//   ....[6]....
        /*00b4*/ 	.word	0x00000350
        /*00b8*/ 	.word	0x000000ff
        /*00bc*/ 	.word	0x00032018
        /*00c0*/ 	.short	0x0100
        /*00c2*/ 	.byte	0x08
	.zero		1


	//   ....[7]....
        /*00c4*/ 	.word	0x00000360
        /*00c8*/ 	.word	0x000000ff
        /*00cc*/ 	.word	0x00032040
        /*00d0*/ 	.short	0x0100
        /*00d2*/ 	.byte	0x08
	.zero		1


	//   ....[8]....
        /*00d4*/ 	.word	0x00000370
        /*00d8*/ 	.word	0x000000ff
        /*00dc*/ 	.word	0x00032020
        /*00e0*/ 	.short	0x0100
        /*00e2*/ 	.byte	0x08
	.zero		1


	//   ....[9]....
        /*00e4*/ 	.word	0x00000380
        /*00e8*/ 	.word	0x000000ff
        /*00ec*/ 	.word	0x00032048
        /*00f0*/ 	.short	0x0100
        /*00f2*/ 	.byte	0x08
	.zero		1


	//   ....[10]....
        /*00f4*/ 	.word	0x00000f10
        /*00f8*/ 	.word	0x00000006
        /*00fc*/ 	.word	0x00032000
        /*0100*/ 	.short	0x010a
        /*0102*/ 	.byte	0x3f
	.zero		1


	//   ....[11]....
        /*0104*/ 	.word	0x000015b0
        /*0108*/ 	.word	0x00000008
        /*010c*/ 	.word	0x00032000
        /*0110*/ 	.short	0x010a
        /*0112*/ 	.byte	0x3f
	.zero		1


	//   ....[12]....
        /*0114*/ 	.word	0x00001b00
        /*0118*/ 	.word	0x00000007
        /*011c*/ 	.word	0x00000000
        /*0120*/ 	.short	0x0101
        /*0122*/ 	.byte	0x3f
	.zero		1


	//   ....[13]....
        /*0124*/ 	.word	0x00001d30
        /*0128*/ 	.word	0x00000003
        /*012c*/ 	.word	0x00000000
        /*0130*/ 	.short	0x0101
        /*0132*/ 	.byte	0x3f
	.zero		1


	//   ....[14]....
        /*0134*/ 	.word	0x0000c410
        /*0138*/ 	.word	0x0000000e
        /*013c*/ 	.word	0x00032028
        /*0140*/ 	.short	0x010a
        /*0142*/ 	.byte	0x3f
	.zero		1


	//   ....[15]....
        /*0144*/ 	.word	0x0000cae0
        /*0148*/ 	.word	0x00000004
        /*014c*/ 	.word	0x00000000
        /*0150*/ 	.short	0x010a
        /*0152*/ 	.byte	0x3f
	.zero		1


	//   ....[16]....
        /*0154*/ 	.word	0x0000cb90
        /*0158*/ 	.word	0x00000000
        /*015c*/ 	.word	0x00000000
        /*0160*/ 	.short	0x010a
        /*0162*/ 	.byte	0x3f
	.zero		1


	//   ....[17]....
        /*0164*/ 	.word	0x0000cc40
        /*0168*/ 	.word	0x00000000
        /*016c*/ 	.word	0x00000000
        /*0170*/ 	.short	0x010a
        /*0172*/ 	.byte	0x3f
	.zero		1


	//   ....[18]....
        /*0174*/ 	.word	0x0000ccf0
        /*0178*/ 	.word	0x00000000
        /*017c*/ 	.word	0x00000000
        /*0180*/ 	.short	0x010a
        /*0182*/ 	.byte	0x3f
	.zero		1


	//   ....[19]....
        /*0184*/ 	.word	0x0000cda0
        /*0188*/ 	.word	0x00000003
        /*018c*/ 	.word	0x00000000
        /*0190*/ 	.short	0x010a
        /*0192*/ 	.byte	0x3f
	.zero		1


	//----- nvinfo : EIATTR_NUM_MBARRIERS
	.align		4
.L_26:
        /*0194*/ 	.byte	0x03, 0x38
        /*0196*/ 	.short	0x000a


	//----- nvinfo : EIATTR_EXIT_INSTR_OFFSETS
	.align		4
        /*0198*/ 	.byte	0x04, 0x1c
        /*019a*/ 	.short	(.L_28 - .L_27)


	//   ....[0]....
.L_27:
        /*019c*/ 	.word	0x00000a40


	//   ....[1]....
        /*01a0*/ 	.word	0x00001e90


	//   ....[2]....
        /*01a4*/ 	.word	0x00008f30


	//   ....[3]....
        /*01a8*/ 	.word	0x00008f70


	//   ....[4]....
        /*01ac*/ 	.word	0x0000c1c0


	//   ....[5]....
        /*01b0*/ 	.word	0x0000c200


	//   ....[6]....
        /*01b4*/ 	.word	0x0000c220


	//   ....[7]....
        /*01b8*/ 	.word	0x0000c9d0


	//   ....[8]....
        /*01bc*/ 	.word	0x0000cdd0


	//----- nvinfo : EIATTR_MAX_THREADS
	.align		4
.L_28:
        /*01c0*/ 	.byte	0x04, 0x05
        /*01c2*/ 	.short	(.L_30 - .L_29)
.L_29:
        /*01c4*/ 	.word	0x00000100
        /*01c8*/ 	.word	0x00000001
        /*01cc*/ 	.word	0x00000001


	//----- nvinfo : EIATTR_CRS_STACK_SIZE
	.align		4
.L_30:
        /*01d0*/ 	.byte	0x04, 0x1e
        /*01d2*/ 	.short	(.L_32 - .L_31)
.L_31:
        /*01d4*/ 	.word	0x00000000


	//----- nvinfo : EIATTR_CBANK_PARAM_SIZE
	.align		4
.L_32:
        /*01d8*/ 	.byte	0x03, 0x19
        /*01da*/ 	.short	0x03f0


	//----- nvinfo : EIATTR_PARAM_CBANK
	.align		4
        /*01dc*/ 	.byte	0x04, 0x0a
        /*01de*/ 	.short	(.L_34 - .L_33)
	.align		4
.L_33:
        /*01e0*/ 	.word	index@(.nv.constant0._ZN7cutlass13device_kernelINS_4conv6kernel13ConvUniversalINS1_16ConvProblemShapeILNS1_8OperatorE0ELi2EEENS1_10collective14CollectiveConvINS1_46MainloopSm90TmaGmmaWarpSpecializedImplicitGemmILS5_0ELi5ELi2EN4cute5tupleIJNSA_1CILi2EEENSC_ILi1EEESE_EEENS1_36KernelImplicitTmaWarpSpecializedSm90ELi1EEENSB_IJNSC_ILi256EEENSC_ILi64EEENSB_IJSJ_EEEEEENS_6half_tESM_NSA_8TiledMMAINSA_8MMA_AtomIJNSA_4SM904GMMA25MMA_64x64x16_F32F16F16_SSILNSQ_5MajorE0ELSS_0ELNSQ_7ScaleInE1ELST_1EEEEEENSA_6LayoutINSB_IJSE_SE_SE_EEENSB_IJNSC_ILi0EEESY_SY_EEEEENSB_IJNSA_10UnderscoreES11_S11_EEEEENS7_6detail26Sm90ImplicitGemmTileTraitsINSA_20SM90_TMA_LOAD_IM2COLENSA_14ComposedLayoutINSA_7SwizzleILi3ELi4ELi3EEENSA_18smem_ptr_flag_bitsILi16EEENSW_INSB_IJNSB_IJNSC_ILi8EEENSC_ILi32EEEEEENSB_IJSJ_SE_EEENSB_IJSE_NSC_ILi5EEEEEEEEENSB_IJNSB_IJSJ_NSC_ILi512EEEEEENSB_IJSE_SY_EEENSB_IJSY_NSC_ILi16384EEEEEEEEEEEEEvEENS15_INSA_23SM90_TMA_LOAD_MULTICASTENS17_IS19_S1B_NSW_INSB_IJNSB_IJS1C_S1C_EEES1F_S1H_EEENSB_IJS1K_S1L_NSB_IJSY_NSC_ILi4096EEEEEEEEEEEEEvEEEENS_8epilogue10collective6detail29Sm90TmaWarpSpecializedAdapterINS23_15DefaultEpilogueISM_NSB_IJNSB_IJlllEEESE_SY_EEES28_NS22_6thread17LinearCombinationISM_Li1EffLNS29_9ScaleType4KindE0ELNS_15FloatRoundStyleE2ESM_EENS_4gemm15EpilogueDefaultEEEEEvvEEEEvNT_6ParamsE)
        /*01e4*/ 	.short	0x0210
        /*01e6*/ 	.short	0x03f0


	//----- nvinfo : EIATTR_SW_WAR
	.align		4
.L_34:
        /*01e8*/ 	.byte	0x04, 0x36
        /*01ea*/ 	.short	(.L_36 - .L_35)
.L_35:
        /*01ec*/ 	.word	0x00000008
.L_36:


//--------------------- .nv.callgraph             --------------------------
	.section	.nv.callgraph,"",@"SHT_CUDA_CALLGRAPH"
	.align	4
	.sectionentsize	8
	.align		4
        /*0000*/ 	.word	0x00000000
	.align		4
        /*0004*/ 	.word	0xffffffff
	.align		4
        /*0008*/ 	.word	0x00000000
	.align		4
        /*000c*/ 	.word	0xfffffffe
	.align		4
        /*0010*/ 	.word	0x00000000
	.align		4
        /*0014*/ 	.word	0xfffffffd
	.align		4
        /*0018*/ 	.word	0x00000000
	.align		4
        /*001c*/ 	.word	0xfffffffc


//--------------------- .nv.constant4             --------------------------
	.section	.nv.constant4,"a",@progbits
	.align	8
	.align		8
.nv.constant4:
        /*0000*/ 	.dword	_ZN39_INTERNAL_6296835d_4_k_cu_384d3525_31244cuda3std3__45__cpo5beginE
	.align		8
        /*0008*/ 	.dword	_ZN39_INTERNAL_6296835d_4_k_cu_384d3525_31244cuda3std3__45__cpo3endE
	.align		8
        /*0010*/ 	.dword	_ZN39_INTERNAL_6296835d_4_k_cu_384d3525_31244cuda3std3__45__cpo6cbeginE
	.align		8
        /*0018*/ 	.dword	_ZN39_INTERNAL_6296835d_4_k_cu_384d3525_31244cuda3std3__45__cpo4cendE
	.align		8
        /*0020*/ 	.dword	_ZN39_INTERNAL_6296835d_4_k_cu_384d3525_31244cuda3std3__441_GLOBAL__N__6296835d_4_k_cu_384d3525_31246ignoreE
	.align		8
        /*0028*/ 	.dword	_ZN39_INTERNAL_6296835d_4_k_cu_384d3525_31244cuda3std3__419piecewise_constructE
	.align		8
        /*0030*/ 	.dword	_ZN39_INTERNAL_6296835d_4_k_cu_384d3525_31244cuda3std3__48in_placeE
	.align		8
        /*0038*/ 	.dword	_ZN39_INTERNAL_6296835d_4_k_cu_384d3525_31244cuda3std6ranges3__45__cpo4swapE
	.align		8
        /*0040*/ 	.dword	_ZN39_INTERNAL_6296835d_4_k_cu_384d3525_31244cuda3std6ranges3__45__cpo9iter_moveE
	.align		8
        /*0048*/ 	.dword	_ZN39_INTERNAL_6296835d_4_k_cu_384d3525_31244cute7productE
	.align		8
        /*0050*/ 	.dword	_ZN39_INTERNAL_6296835d_4_k_cu_384d3525_31244cute1_E


//--------------------- .text._ZN7cutlass13device_kernelINS_4conv6kernel13ConvUniversalINS1_16ConvProblemShapeILNS1_8OperatorE0ELi2EEENS1_10collective14CollectiveConvINS1_46MainloopSm90TmaGmmaWarpSpecializedImplicitGemmILS5_0ELi5ELi2EN4cute5tupleIJNSA_1CILi2EEENSC_ILi1EEESE_EEENS1_36KernelImplicitTmaWarpSpecializedSm90ELi1EEENSB_IJNSC_ILi256EEENSC_ILi64EEENSB_IJSJ_EEEEEENS_6half_tESM_NSA_8TiledMMAINSA_8MMA_AtomIJNSA_4SM904GMMA25MMA_64x64x16_F32F16F16_SSILNSQ_5MajorE0ELSS_0ELNSQ_7ScaleInE1ELST_1EEEEEENSA_6LayoutINSB_IJSE_SE_SE_EEENSB_IJNSC_ILi0EEESY_SY_EEEEENSB_IJNSA_10UnderscoreES11_S11_EEEEENS7_6detail26Sm90ImplicitGemmTileTraitsINSA_20SM90_TMA_LOAD_IM2COLENSA_14ComposedLayoutINSA_7SwizzleILi3ELi4ELi3EEENSA_18smem_ptr_flag_bitsILi16EEENSW_INSB_IJNSB_IJNSC_ILi8EEENSC_ILi32EEEEEENSB_IJSJ_SE_EEENSB_IJSE_NSC_ILi5EEEEEEEEENSB_IJNSB_IJSJ_NSC_ILi512EEEEEENSB_IJSE_SY_EEENSB_IJSY_NSC_ILi16384EEEEEEEEEEEEEvEENS15_INSA_23SM90_TMA_LOAD_MULTICASTENS17_IS19_S1B_NSW_INSB_IJNSB_IJS1C_S1C_EEES1F_S1H_EEENSB_IJS1K_S1L_NSB_IJSY_NSC_ILi4096EEEEEEEEEEEEEvEEEENS_8epilogue10collective6detail29Sm90TmaWarpSpecializedAdapterINS23_15DefaultEpilogueISM_NSB_IJNSB_IJlllEEESE_SY_EEES28_NS22_6thread17LinearCombinationISM_Li1EffLNS29_9ScaleType4KindE0ELNS_15FloatRoundStyleE2ESM_EENS_4gemm15EpilogueDefaultEEEEEvvEEEEvNT_6ParamsE --------------------------
	.section	.text._ZN7cutlass13device_kernelINS_4conv6kernel13ConvUniversalINS1_16ConvProblemShapeILNS1_8OperatorE0ELi2EEENS1_10collective14CollectiveConvINS1_46MainloopSm90TmaGmmaWarpSpecializedImplicitGemmILS5_0ELi5ELi2EN4cute5tupleIJNSA_1CILi2EEENSC_ILi1EEESE_EEENS1_36KernelImplicitTmaWarpSpecializedSm90ELi1EEENSB_IJNSC_ILi256EEENSC_ILi64EEENSB_IJSJ_EEEEEENS_6half_tESM_NSA_8TiledMMAINSA_8MMA_AtomIJNSA_4SM904GMMA25MMA_64x64x16_F32F16F16_SSILNSQ_5MajorE0ELSS_0ELNSQ_7ScaleInE1ELST_1EEEEEENSA_6LayoutINSB_IJSE_SE_SE_EEENSB_IJNSC_ILi0EEESY_SY_EEEEENSB_IJNSA_10UnderscoreES11_S11_EEEEENS7_6detail26Sm90ImplicitGemmTileTraitsINSA_20SM90_TMA_LOAD_IM2COLENSA_14ComposedLayoutINSA_7SwizzleILi3ELi4ELi3EEENSA_18smem_ptr_flag_bitsILi16EEENSW_INSB_IJNSB_IJNSC_ILi8EEENSC_ILi32EEEEEENSB_IJSJ_SE_EEENSB_IJSE_NSC_ILi5EEEEEEEEENSB_IJNSB_IJSJ_NSC_ILi512EEEEEENSB_IJSE_SY_EEENSB_IJSY_NSC_ILi16384EEEEEEEEEEEEEvEENS15_INSA_23SM90_TMA_LOAD_MULTICASTENS17_IS19_S1B_NSW_INSB_IJNSB_IJS1C_S1C_EEES1F_S1H_EEENSB_IJS1K_S1L_NSB_IJSY_NSC_ILi4096EEEEEEEEEEEEEvEEEENS_8epilogue10collective6detail29Sm90TmaWarpSpecializedAdapterINS23_15DefaultEpilogueISM_NSB_IJNSB_IJlllEEESE_SY_EEES28_NS22_6thread17LinearCombinationISM_Li1EffLNS29_9ScaleType4KindE0ELNS_15FloatRoundStyleE2ESM_EENS_4gemm15EpilogueDefaultEEEEEvvEEEEvNT_6ParamsE,"ax",@progbits
	.align	128
.text._ZN7cutlass13device_kernelINS_4conv6kernel13ConvUniversalINS1_16ConvProblemShapeILNS1_8OperatorE0ELi2EEENS1_10collective14CollectiveConvINS1_46MainloopSm90TmaGmmaWarpSpecializedImplicitGemmILS5_0ELi5ELi2EN4cute5tupleIJNSA_1CILi2EEENSC_ILi1EEESE_EEENS1_36KernelImplicitTmaWarpSpecializedSm90ELi1EEENSB_IJNSC_ILi256EEENSC_ILi64EEENSB_IJSJ_EEEEEENS_6half_tESM_NSA_8TiledMMAINSA_8MMA_AtomIJNSA_4SM904GMMA25MMA_64x64x16_F32F16F16_SSILNSQ_5MajorE0ELSS_0ELNSQ_7ScaleInE1ELST_1EEEEEENSA_6LayoutINSB_IJSE_SE_SE_EEENSB_IJNSC_ILi0EEESY_SY_EEEEENSB_IJNSA_10UnderscoreES11_S11_EEEEENS7_6detail26Sm90ImplicitGemmTileTraitsINSA_20SM90_TMA_LOAD_IM2COLENSA_14ComposedLayoutINSA_7SwizzleILi3ELi4ELi3EEENSA_18smem_ptr_flag_bitsILi16EEENSW_INSB_IJNSB_IJNSC_ILi8EEENSC_ILi32EEEEEENSB_IJSJ_SE_EEENSB_IJSE_NSC_ILi5EEEEEEEEENSB_IJNSB_IJSJ_NSC_ILi512EEEEEENSB_IJSE_SY_EEENSB_IJSY_NSC_ILi16384EEEEEEEEEEEEEvEENS15_INSA_23SM90_TMA_LOAD_MULTICASTENS17_IS19_S1B_NSW_INSB_IJNSB_IJS1C_S1C_EEES1F_S1H_EEENSB_IJS1K_S1L_NSB_IJSY_NSC_ILi4096EEEEEEEEEEEEEvEEEENS_8epilogue10collective6detail29Sm90TmaWarpSpecializedAdapterINS23_15DefaultEpilogueISM_NSB_IJNSB_IJlllEEESE_SY_EEES28_NS22_6thread17LinearCombinationISM_Li1EffLNS29_9ScaleType4KindE0ELNS_15FloatRoundStyleE2ESM_EENS_4gemm15EpilogueDefaultEEEEEvvEEEEvNT_6ParamsE:
        .type           _ZN7cutlass13device_kernelINS_4conv6kernel13ConvUniversalINS1_16ConvProblemShapeILNS1_8OperatorE0ELi2EEENS1_10collective14CollectiveConvINS1_46MainloopSm90TmaGmmaWarpSpecializedImplicitGemmILS5_0ELi5ELi2EN4cute5tupleIJNSA_1CILi2EEENSC_ILi1EEESE_EEENS1_36KernelImplicitTmaWarpSpecializedSm90ELi1EEENSB_IJNSC_ILi256EEENSC_ILi64EEENSB_IJSJ_EEEEEENS_6half_tESM_NSA_8TiledMMAINSA_8MMA_AtomIJNSA_4SM904GMMA25MMA_64x64x16_F32F16F16_SSILNSQ_5MajorE0ELSS_0ELNSQ_7ScaleInE1ELST_1EEEEEENSA_6LayoutINSB_IJSE_SE_SE_EEENSB_IJNSC_ILi0EEESY_SY_EEEEENSB_IJNSA_10UnderscoreES11_S11_EEEEENS7_6detail26Sm90ImplicitGemmTileTraitsINSA_20SM90_TMA_LOAD_IM2COLENSA_14ComposedLayoutINSA_7SwizzleILi3ELi4ELi3EEENSA_18smem_ptr_flag_bitsILi16EEENSW_INSB_IJNSB_IJNSC_ILi8EEENSC_ILi32EEEEEENSB_IJSJ_SE_EEENSB_IJSE_NSC_ILi5EEEEEEEEENSB_IJNSB_IJSJ_NSC_ILi512EEEEEENSB_IJSE_SY_EEENSB_IJSY_NSC_ILi16384EEEEEEEEEEEEEvEENS15_INSA_23SM90_TMA_LOAD_MULTICASTENS17_IS19_S1B_NSW_INSB_IJNSB_IJS1C_S1C_EEES1F_S1H_EEENSB_IJS1K_S1L_NSB_IJSY_NSC_ILi4096EEEEEEEEEEEEEvEEEENS_8epilogue10collective6detail29Sm90TmaWarpSpecializedAdapterINS23_15DefaultEpilogueISM_NSB_IJNSB_IJlllEEESE_SY_EEES28_NS22_6thread17LinearCombinationISM_Li1EffLNS29_9ScaleType4KindE0ELNS_15FloatRoundStyleE2ESM_EENS_4gemm15EpilogueDefaultEEEEEvvEEEEvNT_6ParamsE,@function
        .size           _ZN7cutlass13device_kernelINS_4conv6kernel13ConvUniversalINS1_16ConvProblemShapeILNS1_8OperatorE0ELi2EEENS1_10collective14CollectiveConvINS1_46MainloopSm90TmaGmmaWarpSpecializedImplicitGemmILS5_0ELi5ELi2EN4cute5tupleIJNSA_1CILi2EEENSC_ILi1EEESE_EEENS1_36KernelImplicitTmaWarpSpecializedSm90ELi1EEENSB_IJNSC_ILi256EEENSC_ILi64EEENSB_IJSJ_EEEEEENS_6half_tESM_NSA_8TiledMMAINSA_8MMA_AtomIJNSA_4SM904GMMA25MMA_64x64x16_F32F16F16_SSILNSQ_5MajorE0ELSS_0ELNSQ_7ScaleInE1ELST_1EEEEEENSA_6LayoutINSB_IJSE_SE_SE_EEENSB_IJNSC_ILi0EEESY_SY_EEEEENSB_IJNSA_10UnderscoreES11_S11_EEEEENS7_6detail26Sm90ImplicitGemmTileTraitsINSA_20SM90_TMA_LOAD_IM2COLENSA_14ComposedLayoutINSA_7SwizzleILi3ELi4ELi3EEENSA_18smem_ptr_flag_bitsILi16EEENSW_INSB_IJNSB_IJNSC_ILi8EEENSC_ILi32EEEEEENSB_IJSJ_SE_EEENSB_IJSE_NSC_ILi5EEEEEEEEENSB_IJNSB_IJSJ_NSC_ILi512EEEEEENSB_IJSE_SY_EEENSB_IJSY_NSC_ILi16384EEEEEEEEEEEEEvEENS15_INSA_23SM90_TMA_LOAD_MULTICASTENS17_IS19_S1B_NSW_INSB_IJNSB_IJS1C_S1C_EEES1F_S1H_EEENSB_IJS1K_S1L_NSB_IJSY_NSC_ILi4096EEEEEEEEEEEEEvEEEENS_8epilogue10collective6detail29Sm90TmaWarpSpecializedAdapterINS23_15DefaultEpilogueISM_NSB_IJNSB_IJlllEEESE_SY_EEES28_NS22_6thread17LinearCombinationISM_Li1EffLNS29_9ScaleType4KindE0ELNS_15FloatRoundStyleE2ESM_EENS_4gemm15EpilogueDefaultEEEEEvvEEEEvNT_6ParamsE,(.L_x_260 - _ZN7cutlass13device_kernelINS_4conv6kernel13ConvUniversalINS1_16ConvProblemShapeILNS1_8OperatorE0ELi2EEENS1_10collective14CollectiveConvINS1_46MainloopSm90TmaGmmaWarpSpecializedImplicitGemmILS5_0ELi5ELi2EN4cute5tupleIJNSA_1CILi2EEENSC_ILi1EEESE_EEENS1_36KernelImplicitTmaWarpSpecializedSm90ELi1EEENSB_IJNSC_ILi256EEENSC_ILi64EEENSB_IJSJ_EEEEEENS_6half_tESM_NSA_8TiledMMAINSA_8MMA_AtomIJNSA_4SM904GMMA25MMA_64x64x16_F32F16F16_SSILNSQ_5MajorE0ELSS_0ELNSQ_7ScaleInE1ELST_1EEEEEENSA_6LayoutINSB_IJSE_SE_SE_EEENSB_IJNSC_ILi0EEESY_SY_EEEEENSB_IJNSA_10UnderscoreES11_S11_EEEEENS7_6detail26Sm90ImplicitGemmTileTraitsINSA_20SM90_TMA_LOAD_IM2COLENSA_14ComposedLayoutINSA_7SwizzleILi3ELi4ELi3EEENSA_18smem_ptr_flag_bitsILi16EEENSW_INSB_IJNSB_IJNSC_ILi8EEENSC_ILi32EEEEEENSB_IJSJ_SE_EEENSB_IJSE_NSC_ILi5EEEEEEEEENSB_IJNSB_IJSJ_NSC_ILi512EEEEEENSB_IJSE_SY_EEENSB_IJSY_NSC_ILi16384EEEEEEEEEEEEEvEENS15_INSA_23SM90_TMA_LOAD_MULTICASTENS17_IS19_S1B_NSW_INSB_IJNSB_IJS1C_S1C_EEES1F_S1H_EEENSB_IJS1K_S1L_NSB_IJSY_NSC_ILi4096EEEEEEEEEEEEEvEEEENS_8epilogue10collective6detail29Sm90TmaWarpSpecializedAdapterINS23_15DefaultEpilogueISM_NSB_IJNSB_IJlllEEESE_SY_EEES28_NS22_6thread17LinearCombinationISM_Li1EffLNS29_9ScaleType4KindE0ELNS_15FloatRoundStyleE2ESM_EENS_4gemm15EpilogueDefaultEEEEEvvEEEEvNT_6ParamsE)
        .other          _ZN7cutlass13device_kernelINS_4conv6kernel13ConvUniversalINS1_16ConvProblemShapeILNS1_8OperatorE0ELi2EEENS1_10collective14CollectiveConvINS1_46MainloopSm90TmaGmmaWarpSpecializedImplicitGemmILS5_0ELi5ELi2EN4cute5tupleIJNSA_1CILi2EEENSC_ILi1EEESE_EEENS1_36KernelImplicitTmaWarpSpecializedSm90ELi1EEENSB_IJNSC_ILi256EEENSC_ILi64EEENSB_IJSJ_EEEEEENS_6half_tESM_NSA_8TiledMMAINSA_8MMA_AtomIJNSA_4SM904GMMA25MMA_64x64x16_F32F16F16_SSILNSQ_5MajorE0ELSS_0ELNSQ_7ScaleInE1ELST_1EEEEEENSA_6LayoutINSB_IJSE_SE_SE_EEENSB_IJNSC_ILi0EEESY_SY_EEEEENSB_IJNSA_10UnderscoreES11_S11_EEEEENS7_6detail26Sm90ImplicitGemmTileTraitsINSA_20SM90_TMA_LOAD_IM2COLENSA_14ComposedLayoutINSA_7SwizzleILi3ELi4ELi3EEENSA_18smem_ptr_flag_bitsILi16EEENSW_INSB_IJNSB_IJNSC_ILi8EEENSC_ILi32EEEEEENSB_IJSJ_SE_EEENSB_IJSE_NSC_ILi5EEEEEEEEENSB_IJNSB_IJSJ_NSC_ILi512EEEEEENSB_IJSE_SY_EEENSB_IJSY_NSC_ILi16384EEEEEEEEEEEEEvEENS15_INSA_23SM90_TMA_LOAD_MULTICASTENS17_IS19_S1B_NSW_INSB_IJNSB_IJS1C_S1C_EEES1F_S1H_EEENSB_IJS1K_S1L_NSB_IJSY_NSC_ILi4096EEEEEEEEEEEEEvEEEENS_8epilogue10collective6detail29Sm90TmaWarpSpecializedAdapterINS23_15DefaultEpilogueISM_NSB_IJNSB_IJlllEEESE_SY_EEES28_NS22_6thread17LinearCombinationISM_Li1EffLNS29_9ScaleType4KindE0ELNS_15FloatRoundStyleE2ESM_EENS_4gemm15EpilogueDefaultEEEEEvvEEEEvNT_6ParamsE,@"STO_CUDA_ENTRY STV_DEFAULT"
_ZN7cutlass13device_kernelINS_4conv6kernel13ConvUniversalINS1_16ConvProblemShapeILNS1_8OperatorE0ELi2EEENS1_10collective14CollectiveConvINS1_46MainloopSm90TmaGmmaWarpSpecializedImplicitGemmILS5_0ELi5ELi2EN4cute5tupleIJNSA_1CILi2EEENSC_ILi1EEESE_EEENS1_36KernelImplicitTmaWarpSpecializedSm90ELi1EEENSB_IJNSC_ILi256EEENSC_ILi64EEENSB_IJSJ_EEEEEENS_6half_tESM_NSA_8TiledMMAINSA_8MMA_AtomIJNSA_4SM904GMMA25MMA_64x64x16_F32F16F16_SSILNSQ_5MajorE0ELSS_0ELNSQ_7ScaleInE1ELST_1EEEEEENSA_6LayoutINSB_IJSE_SE_SE_EEENSB_IJNSC_ILi0EEESY_SY_EEEEENSB_IJNSA_10UnderscoreES11_S11_EEEEENS7_6detail26Sm90ImplicitGemmTileTraitsINSA_20SM90_TMA_LOAD_IM2COLENSA_14ComposedLayoutINSA_7SwizzleILi3ELi4ELi3EEENSA_18smem_ptr_flag_bitsILi16EEENSW_INSB_IJNSB_IJNSC_ILi8EEENSC_ILi32EEEEEENSB_IJSJ_SE_EEENSB_IJSE_NSC_ILi5EEEEEEEEENSB_IJNSB_IJSJ_NSC_ILi512EEEEEENSB_IJSE_SY_EEENSB_IJSY_NSC_ILi16384EEEEEEEEEEEEEvEENS15_INSA_23SM90_TMA_LOAD_MULTICASTENS17_IS19_S1B_NSW_INSB_IJNSB_IJS1C_S1C_EEES1F_S1H_EEENSB_IJS1K_S1L_NSB_IJSY_NSC_ILi4096EEEEEEEEEEEEEvEEEENS_8epilogue10collective6detail29Sm90TmaWarpSpecializedAdapterINS23_15DefaultEpilogueISM_NSB_IJNSB_IJlllEEESE_SY_EEES28_NS22_6thread17LinearCombinationISM_Li1EffLNS29_9ScaleType4KindE0ELNS_15FloatRoundStyleE2ESM_EENS_4gemm15EpilogueDefaultEEEEEvvEEEEvNT_6ParamsE:
[----:B------:R-:W-:Y:S01]  /*0000*/  LDC R1, c[0x0][0x28] ;  /* 0x00000a00ff017b82 */ /* 0x000fe20000000800 */
[----:B------:R-:W0:Y:S01]  /*0010*/  S2R R9, SR_TID.X ;  /* 0x0000000000097919 */ /* 0x000e220000002100 */
[----:B------:R-:W-:Y:S01]  /*0020*/  ELECT P0, URZ, PT ;  /* 0x00000000003f782f */ /* 0x000fe20003800000 */
[----:B------:R-:W-:Y:S01]  /*0030*/  BSSY B0, `(.L_x_0) ;  /* 0x0000010000007945 */ /* 0x000fe20003800000 */
[----:B------:R-:W1:Y:S01]  /*0040*/  S2R R10, SR_CTAID.X ;  /* 0x00000000000a7919 */ /* 0x000e620000002500 */
[--C-:B0-----:R-:W-:Y:S02]  /*0050*/  SHF.R.U32.HI R0, RZ, 0x5, R9.reuse ;  /* 0x00000005ff007819 */ /* 0x101fe40000011609 */
[----:B------:R-:W-:-:S03]  /*0060*/  SHF.R.U32.HI R3, RZ, 0x7, R9 ;  /* 0x00000007ff037819 */ /* 0x000fc60000011609 */
[----:B------:R-:W0:Y:S04]  /*0070*/  SHFL.IDX PT, R2, R0, RZ, 0x1f ;  /* 0x00001fff00027589 */ /* 0x000e2800000e0000 */
[----:B------:R2:W3:Y:S01]  /*0080*/  SHFL.IDX PT, R8, R3, RZ, 0x1f ;  /* 0x00001fff03087589 */ /* 0x0004e200000e0000 */
[----:B0-----:R-:W-:-:S13]  /*0090*/  ISETP.NE.OR P0, PT, R2, RZ, !P0 ;  /* 0x000000ff0200720c */ /* 0x001fda0004705670 */
[----:B-123--:R-:W-:Y:S05]  /*00a0*/  @P0 BRA `(.L_x_1) ;  /* 0x0000000000200947 */ /* 0x00efea0003800000 */
[----:B------:R-:W-:Y:S02]  /*00b0*/  ULDC.64 UR4, c[0x0][0x198] ;  /* 0x0000660000047ab9 */ /* 0x000fe40000000a00 */
[----:B------:R-:W-:Y:S02]  /*00c0*/  UIADD3 UR6, UP0, UR4, 0xf0, URZ ;  /* 0x000000f004067890 */ /* 0x000fe4000ff1e03f */
[----:B------:R-:W-:Y:S02]  /*00d0*/  UIADD3 UR4, UP1, UR4, 0x1f0, URZ ;  /* 0x000001f004047890 */ /* 0x000fe4000ff3e03f */
[----:B------:R-:W-:Y:S02]  /*00e0*/  UIADD3.X UR7, URZ, UR5, URZ, UP0, !UPT ;  /* 0x000000053f077290 */ /* 0x000fe400087fe43f */
[----:B------:R-:W-:-:S07]  /*00f0*/  UIADD3.X UR5, URZ, UR5, URZ, UP1, !UPT ;  /* 0x000000053f057290 */ /* 0x000fce0008ffe43f */
[----:B------:R0:W-:Y:S02]  /*0100*/  UTMACCTL.PF [UR6] ;  /* 0x00000000060079b9 */ /* 0x0001e40008040000 */
[----:B------:R0:W-:Y:S02]  /*0110*/  UTMACCTL.PF [UR4] ;  /* 0x00000000040079b9 */ /* 0x0001e40008040000 */
[----:B0-----:R-:W-:Y:S01]  /*0120*/  NOP ;  /* 0x0000000000007918 */ /* 0x001fe20000000000 */
.L_x_1:
[----:B------:R-:W-:Y:S05]  /*0130*/  BSYNC B0 ;  /* 0x0000000000007941 */ /* 0x000fea0003800000 */
.L_x_0:
[----:B------:R-:W0:Y:S01]  /*0140*/  SHFL.IDX PT, R0, R0, RZ, 0x1f ;  /* 0x00001fff00007589 */ /* 0x000e2200000e0000 */
[----:B------:R-:W-:Y:S02]  /*0150*/  SHF.R.S32.HI R4, RZ, 0x1f, R9 ;  /* 0x0000001fff047819 */ /* 0x000fe40000011409 */
[----:B------:R-:W-:Y:S01]  /*0160*/  I2FP.F32.U32 R6, R10 ;  /* 0x0000000a00067245 */ /* 0x000fe20000201000 */
[----:B------:R-:W1:Y:S01]  /*0170*/  S2R R13, SR_CTAID.Y ;  /* 0x00000000000d7919 */ /* 0x000e620000002600 */
[----:B------:R-:W-:-:S04]  /*0180*/  LEA.HI R4, R4, R9, RZ, 0x7 ;  /* 0x0000000904047211 */ /* 0x000fc800078f38ff */
[----:B------:R-:W-:-:S05]  /*0190*/  LOP3.LUT R4, R4, 0xffffff80, RZ, 0xc0, !PT ;  /* 0xffffff8004047812 */ /* 0x000fca00078ec0ff */
[----:B------:R-:W-:-:S05]  /*01a0*/  IMAD.IADD R12, R9, 0x1, -R4 ;  /* 0x00000001090c7824 */ /* 0x000fca00078e0a04 */
[----:B------:R-:W-:-:S04]  /*01b0*/  SHF.R.S32.HI R3, RZ, 0x1f, R12 ;  /* 0x0000001fff037819 */ /* 0x000fc8000001140c */
[----:B------:R-:W-:Y:S02]  /*01c0*/  LEA.HI R3, R3, R12, RZ, 0x3 ;  /* 0x0000000c03037211 */ /* 0x000fe400078f18ff */
[----:B0-----:R-:W-:Y:S02]  /*01d0*/  ISETP.NE.AND P0, PT, R0, RZ, PT ;  /* 0x000000ff0000720c */ /* 0x001fe40003f05270 */
[--C-:B------:R-:W-:Y:S02]  /*01e0*/  SHF.R.S32.HI R4, RZ, 0x3, R3.reuse ;  /* 0x00000003ff047819 */ /* 0x100fe40000011403 */
[----:B------:R-:W-:Y:S02]  /*01f0*/  SHF.R.S32.HI R3, RZ, 0x1f, R3 ;  /* 0x0000001fff037819 */ /* 0x000fe40000011403 */
[----:B------:R-:W-:-:S07]  /*0200*/  SHF.R.S32.HI R5, RZ, 0x1f, R0 ;  /* 0x0000001fff057819 */ /* 0x000fce0000011400 */
[----:B-1----:R-:W-:Y:S05]  /*0210*/  @P0 BRA `(.L_x_2) ;  /* 0x0000000000600947 */ /* 0x002fea0003800000 */
[----:B------:R-:W0:Y:S01]  /*0220*/  S2UR UR8, SR_CgaCtaId ;  /* 0x00000000000879c3 */ /* 0x000e220000008800 */
[----:B------:R-:W-:Y:S01]  /*0230*/  UMOV UR4, 0x400 ;  /* 0x0000040000047882 */ /* 0x000fe20000000000 */
[----:B------:R-:W-:Y:S01]  /*0240*/  UMOV UR5, 0x1 ;  /* 0x0000000100057882 */ /* 0x000fe20000000000 */
[----:B------:R-:W-:Y:S01]  /*0250*/  UMOV UR6, 0x2 ;  /* 0x0000000200067882 */ /* 0x000fe20000000000 */
[----:B------:R-:W-:Y:S01]  /*0260*/  ELECT P0, URZ, PT ;  /* 0x00000000003f782f */ /* 0x000fe20003800000 */
[----:B------:R-:W-:-:S04]  /*0270*/  UIADD3 UR6, -UR6, 0x100000, URZ ;  /* 0x0010000006067890 */ /* 0x000fc8000fffe13f */
[----:B------:R-:W-:Y:S02]  /*0280*/  USHF.L.U32 UR7, UR6, 0xb, URZ ;  /* 0x0000000b06077899 */ /* 0x000fe4000800063f */
[----:B------:R-:W-:Y:S02]  /*0290*/  USHF.L.U32 UR6, UR6, 0x1, URZ ;  /* 0x0000000106067899 */ /* 0x000fe4000800063f */
[----:B0-----:R-:W-:Y:S02]  /*02a0*/  ULEA UR8, UR8, UR4, 0x18 ;  /* 0x0000000408087291 */ /* 0x001fe4000f8ec03f */
[----:B------:R-:W-:-:S04]  /*02b0*/  UIADD3 UR4, -UR5, 0x100000, URZ ;  /* 0x0010000005047890 */ /* 0x000fc8000fffe13f */
[----:B------:R-:W-:Y:S02]  /*02c0*/  USHF.L.U32 UR5, UR4, 0xb, URZ ;  /* 0x0000000b04057899 */ /* 0x000fe4000800063f */
[----:B------:R-:W-:Y:S01]  /*02d0*/  USHF.L.U32 UR4, UR4, 0x1, URZ ;  /* 0x0000000104047899 */ /* 0x000fe2000800063f */
[----:B------:R-:W0:Y:S11]  /*02e0*/  FENCE.VIEW.ASYNC.S ;  /* 0x00000000000073c6 */ /* 0x000e360000000000 */
[----:B0-----:R0:W1:Y:S01]  /*02f0*/  SYNCS.EXCH.64 URZ, [UR8+0x32000], UR4 ;  /* 0x03200004083f75b2 */ /* 0x0010620008000100 */
[----:B------:R0:W2:Y:S01]  /*0300*/  SYNCS.EXCH.64 URZ, [UR8+0x32028], UR6 ;  /* 0x03202806083f75b2 */ /* 0x0000a20008000100 */
[----:B------:R0:W3:Y:S01]  /*0310*/  SYNCS.EXCH.64 URZ, [UR8+0x32008], UR4 ;  /* 0x03200804083f75b2 */ /* 0x0000e20008000100 */
[----:B------:R0:W4:Y:S01]  /*0320*/  SYNCS.EXCH.64 URZ, [UR8+0x32030], UR6 ;  /* 0x03203006083f75b2 */ /* 0x0001220008000100 */
[----:B------:R0:W0:Y:S01]  /*0330*/  SYNCS.EXCH.64 URZ, [UR8+0x32010], UR4 ;  /* 0x03201004083f75b2 */ /* 0x0000220008000100 */
[----:B------:R0:W0:Y:S01]  /*0340*/  SYNCS.EXCH.64 URZ, [UR8+0x32038], UR6 ;  /* 0x03203806083f75b2 */ /* 0x0000220008000100 */
[----:B------:R0:W0:Y:S01]  /*0350*/  SYNCS.EXCH.64 URZ, [UR8+0x32018], UR4 ;  /* 0x03201804083f75b2 */ /* 0x0000220008000100 */
[----:B------:R0:W0:Y:S01]  /*0360*/  SYNCS.EXCH.64 URZ, [UR8+0x32040], UR6 ;  /* 0x03204006083f75b2 */ /* 0x0000220008000100 */
[----:B------:R0:W0:Y:S01]  /*0370*/  SYNCS.EXCH.64 URZ, [UR8+0x32020], UR4 ;  /* 0x03202004083f75b2 */ /* 0x0000220008000100 */
[----:B------:R0:W0:Y:S01]  /*0380*/  SYNCS.EXCH.64 URZ, [UR8+0x32048], UR6 ;  /* 0x03204806083f75b2 */ /* 0x0000220008000100 */
[----:B------:R-:W-:Y:S01]  /*0390*/  NOP ;  /* 0x0000000000007918 */ /* 0x000fe20000000000 */
.L_x_2:
[----:B0-----:R-:W-:Y:S01]  /*03a0*/  ULDC UR4, c[0x0][0x150] ;  /* 0x0000540000047ab9 */ /* 0x001fe20000000800 */
[----:B------:R-:W-:Y:S01]  /*03b0*/  LEA.HI R3, R3, R4, RZ, 0x2 ;  /* 0x0000000403037211 */ /* 0x000fe200078f10ff */
[----:B------:R-:W-:Y:S01]  /*03c0*/  FMUL R6, R6, UR4 ;  /* 0x0000000406067c20 */ /* 0x000fe20008400000 */
[----:B------:R-:W-:Y:S01]  /*03d0*/  LEA.HI R5, R5, R0, RZ, 0x2 ;  /* 0x0000000005057211 */ /* 0x000fe200078f10ff */
[----:B------:R-:W-:Y:S01]  /*03e0*/  ULDC UR4, c[0x0][0x154] ;  /* 0x0000550000047ab9 */ /* 0x000fe20000000800 */
[----:B------:R-:W-:Y:S01]  /*03f0*/  LOP3.LUT R3, R3, 0xfffffffc, RZ, 0xc0, !PT ;  /* 0xfffffffc03037812 */ /* 0x000fe200078ec0ff */
[----:B------:R-:W0:Y:S01]  /*0400*/  LDC R11, c[0x0][0x140] ;  /* 0x00005000ff0b7b82 */ /* 0x000e220000000800 */
[----:B------:R-:W-:Y:S01]  /*0410*/  LOP3.LUT R5, R5, 0x3ffffffc, RZ, 0xc0, !PT ;  /* 0x3ffffffc05057812 */ /* 0x000fe200078ec0ff */
[----:B------:R-:W5:Y:S01]  /*0420*/  F2I.U32.TRUNC.NTZ R6, R6 ;  /* 0x0000000600067305 */ /* 0x000f62000020f000 */
[----:B------:R-:W-:Y:S01]  /*0430*/  LOP3.LUT P0, RZ, R12, 0x7, RZ, 0xc0, !PT ;  /* 0x000000070cff7812 */ /* 0x000fe2000780c0ff */
[----:B------:R-:W-:Y:S01]  /*0440*/  IMAD.IADD R3, R4, 0x1, -R3 ;  /* 0x0000000104037824 */ /* 0x000fe200078e0a03 */
[----:B------:R-:W-:Y:S01]  /*0450*/  I2FP.F32.U32 R4, R13 ;  /* 0x0000000d00047245 */ /* 0x000fe20000201000 */
[----:B------:R-:W-:Y:S01]  /*0460*/  IMAD.IADD R0, R0, 0x1, -R5 ;  /* 0x0000000100007824 */ /* 0x000fe200078e0a05 */
[----:B------:R-:W-:Y:S01]  /*0470*/  ISETP.NE.AND P3, PT, R8, 0x1, PT ;  /* 0x000000010800780c */ /* 0x000fe20003f65270 */
[----:B------:R-:W-:Y:S01]  /*0480*/  NOP ;  /* 0x0000000000007918 */ /* 0x000fe20000000000 */
[----:B------:R-:W-:Y:S01]  /*0490*/  NOP ;  /* 0x0000000000007918 */ /* 0x000fe20000000000 */
[----:B------:R-:W-:-:S02]  /*04a0*/  IMAD R0, R0, 0x4, R3 ;  /* 0x0000000400007824 */ /* 0x000fc400078e0203 */
[----:B------:R-:W-:Y:S01]  /*04b0*/  FMUL R7, R4, UR4 ;  /* 0x0000000404077c20 */ /* 0x000fe20008400000 */
[----:B------:R-:W-:Y:S02]  /*04c0*/  ULDC UR4, c[0x0][0x144] ;  /* 0x0000510000047ab9 */ /* 0x000fe40000000800 */
[C---:B------:R-:W-:Y:S01]  /*04d0*/  LEA.HI R3, R0.reuse, R0, RZ, 0x1 ;  /* 0x0000000000037211 */ /* 0x040fe200078f08ff */
[----:B-----5:R-:W-:Y:S02]  /*04e0*/  IMAD.MOV R5, RZ, RZ, -R6 ;  /* 0x000000ffff057224 */ /* 0x020fe400078e0a06 */
[----:B------:R-:W5:Y:S01]  /*04f0*/  F2I.U32.TRUNC.NTZ R7, R7 ;  /* 0x0000000700077305 */ /* 0x000f62000020f000 */
[----:B------:R-:W-:Y:S01]  /*0500*/  LOP3.LUT R3, R3, 0xfffffffe, RZ, 0xc0, !PT ;  /* 0xfffffffe03037812 */ /* 0x000fe200078ec0ff */
[----:B------:R-:W-:Y:S01]  /*0510*/  IMAD R4, R5, UR4, R10 ;  /* 0x0000000405047c24 */ /* 0x000fe2000f8e020a */
[----:B------:R-:W-:Y:S01]  /*0520*/  ULDC UR4, c[0x0][0x148] ;  /* 0x0000520000047ab9 */ /* 0x000fe20000000800 */
[C---:B------:R-:W-:Y:S01]  /*0530*/  IMAD.SHL.U32 R5, R0.reuse, 0x4, RZ ;  /* 0x0000000400057824 */ /* 0x040fe200078e00ff */
[----:B0-----:R-:W-:Y:S01]  /*0540*/  ISETP.EQ.U32.AND P1, PT, R11, 0x1, PT ;  /* 0x000000010b00780c */ /* 0x001fe20003f22070 */
[----:B------:R-:W-:-:S03]  /*0550*/  IMAD.IADD R3, R0, 0x1, -R3 ;  /* 0x0000000100037824 */ /* 0x000fc600078e0a03 */
[----:B------:R-:W-:Y:S02]  /*0560*/  LOP3.LUT R0, R0, 0xc, R5, 0x78, !PT ;  /* 0x0000000c00007812 */ /* 0x000fe400078e7805 */
[----:B------:R-:W-:Y:S02]  /*0570*/  ISETP.NE.AND P4, PT, R3, R4, PT ;  /* 0x000000040300720c */ /* 0x000fe40003f85270 */
[----:B------:R-:W-:Y:S01]  /*0580*/  SHF.R.S32.HI R3, RZ, 0x1f, R2 ;  /* 0x0000001fff037819 */ /* 0x000fe20000011402 */
[----:B-----5:R-:W-:Y:S01]  /*0590*/  IMAD.MOV R6, RZ, RZ, -R7 ;  /* 0x000000ffff067224 */ /* 0x020fe200078e0a07 */
[----:B------:R-:W-:Y:S02]  /*05a0*/  ISETP.LT.U32.AND P0, PT, R0, 0x2, !P0 ;  /* 0x000000020000780c */ /* 0x000fe40004701070 */
[----:B------:R-:W-:Y:S01]  /*05b0*/  LEA.HI R3, R3, R2, RZ, 0x2 ;  /* 0x0000000203037211 */ /* 0x000fe200078f10ff */
[----:B------:R-:W-:-:S03]  /*05c0*/  IMAD R7, R6, UR4, R13 ;  /* 0x0000000406077c24 */ /* 0x000fc6000f8e020d */
[----:B------:R-:W-:-:S03]  /*05d0*/  LOP3.LUT R3, R3, 0xfffffffc, RZ, 0xc0, !PT ;  /* 0xfffffffc03037812 */ /* 0x000fc600078ec0ff */
[----:B------:R-:W-:Y:S02]  /*05e0*/  @P4 LEA.HI R4, R0, R0, RZ, 0x1 ;  /* 0x0000000000044211 */ /* 0x000fe400078f08ff */
[----:B------:R-:W-:Y:S01]  /*05f0*/  IMAD.IADD R5, R2, 0x1, -R3 ;  /* 0x0000000102057824 */ /* 0x000fe200078e0a03 */
[----:B------:R-:W-:Y:S02]  /*0600*/  SEL R3, RZ, 0x1, !P0 ;  /* 0x00000001ff037807 */ /* 0x000fe40004000000 */
[----:B------:R-:W-:Y:S02]  /*0610*/  @P4 SHF.R.S32.HI R4, RZ, 0x1, R4 ;  /* 0x00000001ff044819 */ /* 0x000fe40000011404 */
[----:B------:R-:W-:Y:S02]  /*0620*/  LOP3.LUT P2, RZ, R8, R5, RZ, 0xfc, !PT ;  /* 0x0000000508ff7212 */ /* 0x000fe4000784fcff */
[----:B------:R-:W-:Y:S01]  /*0630*/  @P4 ISETP.NE.AND P5, PT, R4, R7, PT ;  /* 0x000000070400420c */ /* 0x000fe20003fa5270 */
[----:B------:R-:W-:Y:S01]  /*0640*/  IMAD.MOV.U32 R4, RZ, RZ, 0x1 ;  /* 0x00000001ff047424 */ /* 0x000fe200078e00ff */
[----:B------:R-:W-:-:S02]  /*0650*/  SEL R2, RZ, 0x1, P2 ;  /* 0x00000001ff027807 */ /* 0x000fc40001000000 */
[----:B------:R-:W-:Y:S02]  /*0660*/  @P4 SEL R4, RZ, 0x1, P5 ;  /* 0x00000001ff044807 */ /* 0x000fe40002800000 */
[----:B------:R-:W-:Y:S02]  /*0670*/  SEL R2, R2, 0x2, P3 ;  /* 0x0000000202027807 */ /* 0x000fe40001800000 */
[----:B------:R-:W-:Y:S01]  /*0680*/  LOP3.LUT R4, R4, R3, RZ, 0xc0, !PT ;  /* 0x0000000304047212 */ /* 0x000fe200078ec0ff */
[----:B------:R-:W-:Y:S06]  /*0690*/  @!P1 BRA `(.L_x_3) ;  /* 0x0000000000089947 */ /* 0x000fec0003800000 */
[----:B-1234-:R-:W-:Y:S01]  /*06a0*/  UCGABAR_ARV ;  /* 0x00000000000079c7 */ /* 0x01efe20008000000 */
[----:B------:R-:W-:Y:S05]  /*06b0*/  BRA `(.L_x_4) ;  /* 0x0000000000047947 */ /* 0x000fea0003800000 */
.L_x_3:
[----:B-1234-:R-:W-:Y:S01]  /*06c0*/  NOP ;  /* 0x0000000000007918 */ /* 0x01efe20000000000 */
.L_x_4:
[----:B------:R-:W-:Y:S01]  /*06d0*/  ULDC.64 UR4, c[0x0][0x598] ;  /* 0x0001660000047ab9 */ /* 0x000fe20000000a00 */
[----:B------:R-:W-:Y:S01]  /*06e0*/  ULDC.64 UR12, c[0x0][0x208] ;  /* 0x00008200000c7ab9 */ /* 0x000fe20000000a00 */
[----:B------:R-:W-:-:S04]  /*06f0*/  ISETP.NE.U32.AND P0, PT, RZ, UR4, PT ;  /* 0x00000004ff007c0c */ /* 0x000fc8000bf05070 */
[----:B------:R-:W-:-:S13]  /*0700*/  ISETP.NE.AND.EX P0, PT, RZ, UR5, PT, P0 ;  /* 0x00000005ff007c0c */ /* 0x000fda000bf05300 */
[----:B------:R-:W-:Y:S05]  /*0710*/  @!P0 BRA `(.L_x_5) ;  /* 0x00000000001c8947 */ /* 0x000fea0003800000 */
[----:B------:R-:W0:Y:S02]  /*0720*/  LDC.64 R6, c[0x0][0x598] ;  /* 0x00016600ff067b82 */ /* 0x000e240000000a00 */
[----:B0-----:R-:W2:Y:S02]  /*0730*/  LDG.E.64 R6, desc[UR12][R6.64] ;  /* 0x0000000c06067981 */ /* 0x001ea4000c1e1b00 */
[----:B--2---:R-:W-:-:S04]  /*0740*/  ISETP.NE.U32.AND P0, PT, R6, RZ, PT ;  /* 0x000000ff0600720c */ /* 0x004fc80003f05070 */
[----:B------:R-:W-:-:S13]  /*0750*/  ISETP.NE.AND.EX P0, PT, R7, RZ, PT, P0 ;  /* 0x000000ff0700720c */ /* 0x000fda0003f05300 */
[----:B------:R-:W-:Y:S05]  /*0760*/  @!P0 BRA `(.L_x_5) ;  /* 0x0000000000088947 */ /* 0x000fea0003800000 */
[----:B------:R0:W5:Y:S01]  /*0770*/  LD.E R11, desc[UR12][R6.64] ;  /* 0x0000000c060b7980 */ /* 0x000162000c101900 */
[----:B------:R-:W-:Y:S05]  /*0780*/  BRA `(.L_x_6) ;  /* 0x0000000000207947 */ /* 0x000fea0003800000 */
.L_x_5:
[----:B------:R-:W-:Y:S02]  /*0790*/  ULDC.64 UR4, c[0x0][0x588] ;  /* 0x0001620000047ab9 */ /* 0x000fe40000000a00 */
[----:B------:R-:W-:-:S04]  /*07a0*/  ISETP.NE.U32.AND P0, PT, RZ, UR4, PT ;  /* 0x00000004ff007c0c */ /* 0x000fc8000bf05070 */
[----:B------:R-:W-:-:S13]  /*07b0*/  ISETP.NE.AND.EX P0, PT, RZ, UR5, PT, P0 ;  /* 0x00000005ff007c0c */ /* 0x000fda000bf05300 */
[----:B------:R-:W-:Y:S05]  /*07c0*/  @!P0 BRA `(.L_x_7) ;  /* 0x00000000000c8947 */ /* 0x000fea0003800000 */
[----:B------:R-:W0:Y:S02]  /*07d0*/  LDC.64 R6, c[0x0][0x588] ;  /* 0x00016200ff067b82 */ /* 0x000e240000000a00 */
[----:B0-----:R1:W5:Y:S01]  /*07e0*/  LDG.E R11, desc[UR12][R6.64] ;  /* 0x0000000c060b7981 */ /* 0x001362000c1e1900 */
[----:B------:R-:W-:Y:S05]  /*07f0*/  BRA `(.L_x_6) ;  /* 0x0000000000047947 */ /* 0x000fea0003800000 */
.L_x_7:
[----:B------:R-:W2:Y:S02]  /*0800*/  LDC R11, c[0x0][0x580] ;  /* 0x00016000ff0b7b82 */ /* 0x000ea40000000800 */
.L_x_6:
[----:B------:R-:W-:Y:S02]  /*0810*/  ULDC.64 UR4, c[0x0][0x5a0] ;  /* 0x0001680000047ab9 */ /* 0x000fe40000000a00 */
[----:B------:R-:W-:-:S04]  /*0820*/  ISETP.NE.U32.AND P0, PT, RZ, UR4, PT ;  /* 0x00000004ff007c0c */ /* 0x000fc8000bf05070 */
[----:B------:R-:W-:-:S13]  /*0830*/  ISETP.NE.AND.EX P0, PT, RZ, UR5, PT, P0 ;  /* 0x00000005ff007c0c */ /* 0x000fda000bf05300 */
[----:B------:R-:W-:Y:S05]  /*0840*/  @!P0 BRA `(.L_x_8) ;  /* 0x00000000001c8947 */ /* 0x000fea0003800000 */
[----:B01----:R-:W0:Y:S02]  /*0850*/  LDC.64 R6, c[0x0][0x5a0] ;  /* 0x00016800ff067b82 */ /* 0x003e240000000a00 */
[----:B0-----:R-:W3:Y:S02]  /*0860*/  LDG.E.64 R6, desc[UR12][R6.64] ;  /* 0x0000000c06067981 */ /* 0x001ee4000c1e1b00 */
[----:B---3--:R-:W-:-:S04]  /*0870*/  ISETP.NE.U32.AND P0, PT, R6, RZ, PT ;  /* 0x000000ff0600720c */ /* 0x008fc80003f05070 */
[----:B------:R-:W-:-:S13]  /*0880*/  ISETP.NE.AND.EX P0, PT, R7, RZ, PT, P0 ;  /* 0x000000ff0700720c */ /* 0x000fda0003f05300 */
[----:B------:R-:W-:Y:S05]  /*0890*/  @!P0 BRA `(.L_x_8) ;  /* 0x0000000000088947 */ /* 0x000fea0003800000 */
[----:B------:R0:W5:Y:S01]  /*08a0*/  LD.E R14, desc[UR12][R6.64] ;  /* 0x0000000c060e7980 */ /* 0x000162000c101900 */
[----:B------:R-:W-:Y:S05]  /*08b0*/  BRA `(.L_x_9) ;  /* 0x0000000000207947 */ /* 0x000fea0003800000 */
.L_x_8:
[----:B------:R-:W-:Y:S02]  /*08c0*/  ULDC.64 UR4, c[0x0][0x590] ;  /* 0x0001640000047ab9 */ /* 0x000fe40000000a00 */
[----:B------:R-:W-:-:S04]  /*08d0*/  ISETP.NE.U32.AND P0, PT, RZ, UR4, PT ;  /* 0x00000004ff007c0c */ /* 0x000fc8000bf05070 */
[----:B------:R-:W-:-:S13]  /*08e0*/  ISETP.NE.AND.EX P0, PT, RZ, UR5, PT, P0 ;  /* 0x00000005ff007c0c */ /* 0x000fda000bf05300 */
[----:B------:R-:W-:Y:S05]  /*08f0*/  @!P0 BRA `(.L_x_10) ;  /* 0x00000000000c8947 */ /* 0x000fea0003800000 */
[----:B------:R-:W3:Y:S02]  /*0900*/  LDC.64 R14, c[0x0][0x590] ;  /* 0x00016400ff0e7b82 */ /* 0x000ee40000000a00 */
[----:B---3--:R3:W5:Y:S01]  /*0910*/  LDG.E R14, desc[UR12][R14.64] ;  /* 0x0000000c0e0e7981 */ /* 0x008762000c1e1900 */
[----:B------:R-:W-:Y:S05]  /*0920*/  BRA `(.L_x_9) ;  /* 0x0000000000047947 */ /* 0x000fea0003800000 */
.L_x_10:
[----:B------:R-:W4:Y:S02]  /*0930*/  LDC R14, c[0x0][0x584] ;  /* 0x00016100ff0e7b82 */ /* 0x000f240000000800 */
.L_x_9:
[----:B------:R-:W1:Y:S08]  /*0940*/  LDC R3, c[0x0][0x3c4] ;  /* 0x0000f100ff037b82 */ /* 0x000e700000000800 */
[----:B------:R-:W2:Y:S01]  /*0950*/  LDC.64 R16, c[0x0][0x3c8] ;  /* 0x0000f200ff107b82 */ /* 0x000ea20000000a00 */
[----:B-1----:R-:W-:-:S05]  /*0960*/  VIADD R3, R3, 0x3f ;  /* 0x0000003f03037836 */ /* 0x002fca0000000000 */
[----:B0-----:R-:W-:-:S04]  /*0970*/  SHF.R.S32.HI R6, RZ, 0x1f, R3 ;  /* 0x0000001fff067819 */ /* 0x001fc80000011403 */
[----:B------:R-:W-:-:S04]  /*0980*/  LEA.HI R6, R6, R3, RZ, 0x6 ;  /* 0x0000000306067211 */ /* 0x000fc800078f30ff */
[----:B------:R-:W-:-:S05]  /*0990*/  SHF.R.S32.HI R7, RZ, 0x6, R6 ;  /* 0x00000006ff077819 */ /* 0x000fca0000011406 */
[----:B--2---:R-:W-:-:S04]  /*09a0*/  IMAD R6, R7, R16, RZ ;  /* 0x0000001007067224 */ /* 0x004fc800078e02ff */
[----:B------:R-:W-:Y:S01]  /*09b0*/  IMAD R3, R6, R17, RZ ;  /* 0x0000001106037224 */ /* 0x000fe200078e02ff */
[----:B------:R-:W-:Y:S06]  /*09c0*/  @!P1 BRA `(.L_x_11) ;  /* 0x00000000000c9947 */ /* 0x000fec0003800000 */
[----:B------:R-:W-:Y:S01]  /*09d0*/  UCGABAR_WAIT ;  /* 0x0000000000007dc7 */ /* 0x000fe20008000000 */
[----:B------:R-:W-:Y:S01]  /*09e0*/  CCTL.IVALL ;  /* 0x00000000ff00798f */ /* 0x000fe20002000000 */
[----:B------:R-:W-:Y:S05]  /*09f0*/  BRA `(.L_x_12) ;  /* 0x0000000000047947 */ /* 0x000fea0003800000 */
.L_x_11:
[----:B------:R-:W-:Y:S06]  /*0a00*/  BAR.SYNC.DEFER_BLOCKING 0x0 ;  /* 0x0000000000007b1d */ /* 0x000fec0000010000 */
.L_x_12:
[----:B------:R-:W-:-:S13]  /*0a10*/  ISETP.NE.AND P0, PT, R8, RZ, PT ;  /* 0x000000ff0800720c */ /* 0x000fda0003f05270 */
[----:B------:R-:W-:Y:S05]  /*0a20*/  @!P0 BRA `(.L_x_13) ;  /* 0x000000b400f88947 */ /* 0x000fea0003800000 */
[----:B------:R-:W-:-:S13]  /*0a30*/  ISETP.NE.AND P0, PT, R8, 0x1, PT ;  /* 0x000000010800780c */ /* 0x000fda0003f05270 */
[----:B------:R-:W-:Y:S05]  /*0a40*/  @P0 EXIT ;  /* 0x000000000000094d */ /* 0x000fea0003800000 */
[----:B------:R-:W-:Y:S01]  /*0a50*/  ISETP.GE.AND P0, PT, R3, 0x1, PT ;  /* 0x000000010300780c */ /* 0x000fe20003f06270 */
[----:B------:R-:W-:Y:S01]  /*0a60*/  UMOV UR4, URZ ;  /* 0x0000003f00047c82 */ /* 0x000fe20008000000 */
[----:B------:R-:W-:Y:S02]  /*0a70*/  CS2R R54, SRZ ;  /* 0x0000000000367805 */ /* 0x000fe4000001ff00 */
[----:B------:R-:W-:Y:S02]  /*0a80*/  CS2R R120, SRZ ;  /* 0x0000000000787805 */ /* 0x000fe4000001ff00 */
[----:B------:R-:W-:Y:S02]  /*0a90*/  CS2R R122, SRZ ;  /* 0x00000000007a7805 */ /* 0x000fe4000001ff00 */
[----:B------:R-:W-:Y:S02]  /*0aa0*/  CS2R R124, SRZ ;  /* 0x00000000007c7805 */ /* 0x000fe4000001ff00 */
[----:B------:R-:W-:-:S02]  /*0ab0*/  CS2R R126, SRZ ;  /* 0x00000000007e7805 */ /* 0x000fc4000001ff00 */
[----:B------:R-:W-:Y:S02]  /*0ac0*/  CS2R R128, SRZ ;  /* 0x0000000000807805 */ /* 0x000fe4000001ff00 */
        /* <DEDUP_REMOVED lines=57> */
[----:B------:R-:W-:Y:S01]  /*0e60*/  CS2R R52, SRZ ;  /* 0x0000000000347805 */ /* 0x000fe2000001ff00 */
[----:B------:R-:W-:Y:S06]  /*0e70*/  @!P0 BRA `(.L_x_14) ;  /* 0x0000000400688947 */ /* 0x000fec0003800000 */
[----:B------:R-:W-:-:S04]  /*0e80*/  LOP3.LUT R5, R2, 0x1, RZ, 0xfc, !PT ;  /* 0x0000000102057812 */ /* 0x000fc800078efcff */
[----:B------:R-:W-:-:S13]  /*0e90*/  ISETP.NE.AND P1, PT, R5, 0x3, PT ;  /* 0x000000030500780c */ /* 0x000fda0003f25270 */
[----:B------:R-:W-:Y:S05]  /*0ea0*/  @!P1 BRA `(.L_x_15) ;  /* 0x0000000000049947 */ /* 0x000fea0003800000 */
[----:B------:R-:W-:Y:S01]  /*0eb0*/  BPT.TRAP 0x1 ;  /* 0x000000040000795c */ /* 0x000fe20000300000 */
.L_x_15:
[----:B------:R-:W0:Y:S01]  /*0ec0*/  S2UR UR5, SR_CgaCtaId ;  /* 0x00000000000579c3 */ /* 0x000e220000008800 */
[----:B------:R-:W-:Y:S01]  /*0ed0*/  SHF.L.U32 R5, RZ, 0x1f, RZ ;  /* 0x0000001fff057819 */ /* 0x000fe200000006ff */
[----:B------:R-:W-:Y:S02]  /*0ee0*/  UMOV UR4, 0x400 ;  /* 0x0000040000047882 */ /* 0x000fe40000000000 */
[----:B0-----:R-:W-:-:S12]  /*0ef0*/  ULEA UR4, UR5, UR4, 0x18 ;  /* 0x0000000405047291 */ /* 0x001fd8000f8ec03f */
.L_x_16:
[----:B0-----:R-:W-:-:S04]  /*0f00*/  IMAD.U32 R6, RZ, RZ, UR4 ;  /* 0x00000004ff067e24 */ /* 0x001fc8000f8e00ff */
[----:B------:R0:W1:Y:S03]  /*0f10*/  SYNCS.PHASECHK.TRANS64.TRYWAIT P1, [R6+URZ+0x32000], R5 ;  /* 0x03200005060075a7 */ /* 0x000066000802017f */
[----:B-1----:R-:W-:Y:S05]  /*0f20*/  @!P1 NANOSLEEP.SYNCS 0x989680 ;  /* 0x009896800000995d */ /* 0x002fea0003900000 */
[----:B------:R-:W1:Y:S02]  /*0f30*/  @!P1 SYNCS.PHASECHK.TRANS64 P1, [R6+URZ+0x32000], R5 ;  /* 0x03200005060095a7 */ /* 0x000e64000802007f */
[----:B-1----:R-:W-:Y:S05]  /*0f40*/  @!P1 BRA `(.L_x_16) ;  /* 0xfffffffc00ec9947 */ /* 0x002fea000383ffff */
[----:B------:R-:W-:Y:S01]  /*0f50*/  UIADD3 UR5, UR4, 0x28000, URZ ;  /* 0x0002800004057890 */ /* 0x000fe2000fffe03f */
[----:B------:R-:W-:Y:S01]  /*0f60*/  WARPGROUP.ARRIVE ;  /* 0x00000000000079c5 */ /* 0x000fe20000000000 */
[----:B------:R-:W-:Y:S02]  /*0f70*/  USHF.R.U32.HI UR4, URZ, 0x4, UR4 ;  /* 0x000000043f047899 */ /* 0x000fe40008011604 */
[----:B------:R-:W-:Y:S02]  /*0f80*/  USHF.R.U32.HI UR5, URZ, 0x4, UR5 ;  /* 0x000000043f057899 */ /* 0x000fe40008011605 */
[----:B------:R-:W-:Y:S02]  /*0f90*/  ULOP3.LUT UR4, UR4, 0x3fff, URZ, 0xc0, !UPT ;  /* 0x00003fff04047892 */ /* 0x000fe4000f8ec03f */
[----:B------:R-:W-:Y:S02]  /*0fa0*/  ULOP3.LUT UR5, UR5, 0x3fff, URZ, 0xc0, !UPT ;  /* 0x00003fff05057892 */ /* 0x000fe4000f8ec03f */
[----:B------:R-:W-:-:S02]  /*0fb0*/  ULOP3.LUT UR4, UR4, 0x10000, URZ, 0xfc, !UPT ;  /* 0x0001000004047892 */ /* 0x000fc4000f8efc3f */
[----:B------:R-:W-:Y:S02]  /*0fc0*/  ULOP3.LUT UR6, UR5, 0x10000, URZ, 0xfc, !UPT ;  /* 0x0001000005067892 */ /* 0x000fe4000f8efc3f */
[----:B------:R-:W-:Y:S02]  /*0fd0*/  UIADD3 UR5, UR4, 0x200, URZ ;  /* 0x0000020004057890 */ /* 0x000fe4000fffe03f */
[----:B------:R-:W-:Y:S02]  /*0fe0*/  UIADD3 UR7, UR4, 0x400, URZ ;  /* 0x0000040004077890 */ /* 0x000fe4000fffe03f */
[----:B------:R-:W-:Y:S01]  /*0ff0*/  UMOV UR8, UR4 ;  /* 0x0000000400087c82 */ /* 0x000fe20008000000 */
[----:B------:R-:W-:Y:S01]  /*1000*/  UMOV UR9, 0x40000040 ;  /* 0x4000004000097882 */ /* 0x000fe20000000000 */
[----:B------:R-:W-:Y:S01]  /*1010*/  UMOV UR10, UR6 ;  /* 0x00000006000a7c82 */ /* 0x000fe20008000000 */
[----:B------:R-:W-:Y:S01]  /*1020*/  UMOV UR11, 0x40000040 ;  /* 0x40000040000b7882 */ /* 0x000fe20000000000 */
[----:B------:R-:W-:Y:S01]  /*1030*/  UIADD3 UR14, UR4, 0x600, URZ ;  /* 0x00000600040e7890 */ /* 0x000fe2000fffe03f */
[----:B------:R-:W-:Y:S01]  /*1040*/  HGMMA.64x64x16.F32 R120, gdesc[UR8], RZ, !UPT ;  /* 0x00e00000087879f0 */ /* 0x000fe2000c7008ff */
        /* <DEDUP_REMOVED lines=12> */
[----:B------:R-:W-:-:S02]  /*1110*/  UIADD3 UR8, UR4, 0x2, URZ ;  /* 0x0000000204087890 */ /* 0x000fc4000fffe03f */
[----:B------:R-:W-:Y:S01]  /*1120*/  UIADD3 UR10, UR6, 0x2, URZ ;  /* 0x00000002060a7890 */ /* 0x000fe2000fffe03f */
[----:B------:R-:W-:Y:S01]  /*1130*/  UMOV UR9, 0x40000040 ;  /* 0x4000004000097882 */ /* 0x000fe20000000000 */
[----:B------:R-:W-:-:S07]  /*1140*/  UMOV UR11, 0x40000040 ;  /* 0x40000040000b7882 */ /* 0x000fce0000000000 */
[----:B------:R-:W-:Y:S01]  /*1150*/  HGMMA.64x64x16.F32 R120, gdesc[UR8], R120 ;  /* 0x00e00000087879f0 */ /* 0x000fe20008700878 */
[----:B------:R-:W-:Y:S01]  /*1160*/  UMOV UR8, UR5 ;  /* 0x0000000500087c82 */ /* 0x000fe20008000000 */
[----:B------:R-:W-:Y:S01]  /*1170*/  UMOV UR9, 0x40000040 ;  /* 0x4000004000097882 */ /* 0x000fe20000000000 */
[----:B------:R-:W-:Y:S01]  /*1180*/  UIADD3 UR5, UR4, 0x204, URZ ;  /* 0x0000020404057890 */ /* 0x000fe2000fffe03f */
        /* <DEDUP_REMOVED lines=19> */
[----:B------:R-:W-:Y:S02]  /*12c0*/  UMOV UR9, 0x40000040 ;  /* 0x4000004000097882 */ /* 0x000fe40000000000 */
[----:B------:R-:W-:Y:S01]  /*12d0*/  HGMMA.64x64x16.F32 R56, gdesc[UR8], R56 ;  /* 0x00e00000083879f0 */ /* 0x000fe20008700838 */
[----:B------:R-:W-:Y:S01]  /*12e0*/  UMOV UR8, UR14 ;  /* 0x0000000e00087c82 */ /* 0x000fe20008000000 */
[----:B------:R-:W-:-:S02]  /*12f0*/  UMOV UR9, 0x40000040 ;  /* 0x4000004000097882 */ /* 0x000fc40000000000 */
[----:B------:R-:W-:Y:S01]  /*1300*/  HGMMA.64x64x16.F32 R24, gdesc[UR8], R24 ;  /* 0x00e00000081879f0 */ /* 0x000fe20008700818 */
[----:B------:R-:W-:Y:S02]  /*1310*/  UIADD3 UR8, UR4, 0x6, URZ ;  /* 0x0000000604087890 */ /* 0x000fe4000fffe03f */
[----:B------:R-:W-:Y:S02]  /*1320*/  UIADD3 UR10, UR6, 0x6, URZ ;  /* 0x00000006060a7890 */ /* 0x000fe4000fffe03f */
[----:B------:R-:W-:Y:S01]  /*1330*/  UIADD3 UR6, UR4, 0x406, URZ ;  /* 0x0000040604067890 */ /* 0x000fe2000fffe03f */
[----:B------:R-:W-:Y:S01]  /*1340*/  UMOV UR9, 0x40000040 ;  /* 0x4000004000097882 */ /* 0x000fe20000000000 */
[----:B------:R-:W-:Y:S01]  /*1350*/  UMOV UR11, 0x40000040 ;  /* 0x40000040000b7882 */ /* 0x000fe20000000000 */
[----:B------:R-:W-:-:S04]  /*1360*/  UIADD3 UR4, UR4, 0x606, URZ ;  /* 0x0000060604047890 */ /* 0x000fc8000fffe03f */
[----:B------:R-:W-:Y:S01]  /*1370*/  HGMMA.64x64x16.F32 R120, gdesc[UR8], R120 ;  /* 0x00e00000087879f0 */ /* 0x000fe20008700878 */
[----:B------:R-:W-:Y:S01]  /*1380*/  UMOV UR8, UR5 ;  /* 0x0000000500087c82 */ /* 0x000fe20008000000 */
[----:B------:R-:W-:Y:S02]  /*1390*/  UMOV UR9, 0x40000040 ;  /* 0x4000004000097882 */ /* 0x000fe40000000000 */
[----:B------:R-:W-:Y:S01]  /*13a0*/  HGMMA.64x64x16.F32 R88, gdesc[UR8], R88 ;  /* 0x00e00000085879f0 */ /* 0x000fe20008700858 */
[----:B------:R-:W-:Y:S01]  /*13b0*/  UMOV UR8, UR6 ;  /* 0x0000000600087c82 */ /* 0x000fe20008000000 */
[----:B------:R-:W-:Y:S02]  /*13c0*/  UMOV UR9, 0x40000040 ;  /* 0x4000004000097882 */ /* 0x000fe40000000000 */
[----:B------:R-:W-:Y:S01]  /*13d0*/  HGMMA.64x64x16.F32 R56, gdesc[UR8], R56 ;  /* 0x00e00000083879f0 */ /* 0x000fe20008700838 */
[----:B------:R-:W-:Y:S01]  /*13e0*/  UMOV UR8, UR4 ;  /* 0x0000000400087c82 */ /* 0x000fe20008000000 */
[----:B------:R-:W-:Y:S01]  /*13f0*/  UMOV UR9, 0x40000040 ;  /* 0x4000004000097882 */ /* 0x000fe20000000000 */
[----:B------:R-:W-:Y:S01]  /*1400*/  UMOV UR4, 0x1 ;  /* 0x0000000100047882 */ /* 0x000fe20000000000 */
[----:B------:R-:W-:Y:S04]  /*1410*/  HGMMA.64x64x16.F32 R24, gdesc[UR8], R24, gsb0 ;  /* 0x00e00000081879f0 */ /* 0x000fe80008000818 */
.L_x_14:
[----:B0-----:R-:W-:-:S05]  /*1420*/  VIMNMX R6, R3, 0x1, PT ;  /* 0x0000000103067848 */ /* 0x001fca0003fe0100 */
[----:B------:R-:W-:-:S05]  /*1430*/  IMAD.IADD R6, R3, 0x1, -R6 ;  /* 0x0000000103067824 */ /* 0x000fca00078e0a06 */
[----:B------:R-:W-:-:S13]  /*1440*/  ISETP.GE.AND P1, PT, R6, 0x1, PT ;  /* 0x000000010600780c */ /* 0x000fda0003f26270 */
[----:B------:R-:W-:Y:S05]  /*1450*/  @!P1 BRA `(.L_x_17) ;  /* 0x0000000400e89947 */ /* 0x000fea0003800000 */
[----:B------:R-:W0:Y:S01]  /*1460*/  S2UR UR6, SR_CgaCtaId ;  /* 0x00000000000679c3 */ /* 0x000e220000008800 */
[----:B------:R-:W-:Y:S01]  /*1470*/  UMOV UR5, 0x400 ;  /* 0x0000040000057882 */ /* 0x000fe20000000000 */
[----:B------:R-:W-:Y:S01]  /*1480*/  LOP3.LUT R10, R2, 0x1, RZ, 0xfc, !PT ;  /* 0x00000001020a7812 */ /* 0x000fe200078efcff */
[----:B------:R-:W-:Y:S01]  /*1490*/  IMAD.MOV.U32 R9, RZ, RZ, RZ ;  /* 0x000000ffff097224 */ /* 0x000fe200078e00ff */
[----:B------:R-:W-:Y:S01]  /*14a0*/  UISETP.NE.U32.AND UP0, UPT, UR4, URZ, UPT ;  /* 0x0000003f0400728c */ /* 0x000fe2000bf05070 */
[----:B------:R-:W-:Y:S02]  /*14b0*/  IMAD.MOV.U32 R3, RZ, RZ, R6 ;  /* 0x000000ffff037224 */ /* 0x000fe400078e0006 */
[----:B------:R-:W-:Y:S01]  /*14c0*/  IMAD.MOV.U32 R5, RZ, RZ, RZ ;  /* 0x000000ffff057224 */ /* 0x000fe200078e00ff */
[----:B0-----:R-:W-:-:S04]  /*14d0*/  ULEA UR5, UR6, UR5, 0x18 ;  /* 0x0000000506057291 */ /* 0x001fc8000f8ec03f */
[----:B------:R-:W-:Y:S02]  /*14e0*/  UIADD3 UR7, UR5, 0x28000, URZ ;  /* 0x0002800005077890 */ /* 0x000fe4000fffe03f */
[----:B------:R-:W-:Y:S02]  /*14f0*/  USHF.R.U32.HI UR6, URZ, 0x4, UR5 ;  /* 0x000000043f067899 */ /* 0x000fe40008011605 */
[----:B------:R-:W-:Y:S02]  /*1500*/  USHF.R.U32.HI UR7, URZ, 0x4, UR7 ;  /* 0x000000043f077899 */ /* 0x000fe40008011607 */
[----:B------:R-:W-:Y:S02]  /*1510*/  ULOP3.LUT UR6, UR6, 0x3fff, URZ, 0xc0, !UPT ;  /* 0x00003fff06067892 */ /* 0x000fe4000f8ec03f */
[----:B------:R-:W-:Y:S02]  /*1520*/  ULOP3.LUT UR7, UR7, 0x3fff, URZ, 0xc0, !UPT ;  /* 0x00003fff07077892 */ /* 0x000fe4000f8ec03f */
[----:B------:R-:W-:-:S02]  /*1530*/  ULOP3.LUT UR6, UR6, 0x10000, URZ, 0xfc, !UPT ;  /* 0x0001000006067892 */ /* 0x000fc4000f8efc3f */
[----:B------:R-:W-:-:S12]  /*1540*/  ULOP3.LUT UR7, UR7, 0x10000, URZ, 0xfc, !UPT ;  /* 0x0001000007077892 */ /* 0x000fd8000f8efc3f */
.L_x_22:
[----:B------:R-:W-:-:S13]  /*1550*/  ISETP.NE.AND P2, PT, R10, 0x3, PT ;  /* 0x000000030a00780c */ /* 0x000fda0003f45270 */
[----:B------:R-:W-:Y:S05]  /*1560*/  @!P2 BRA `(.L_x_18) ;  /* 0x000000000004a947 */ /* 0x000fea0003800000 */
[----:B------:R-:W-:Y:S01]  /*1570*/  BPT.TRAP 0x1 ;  /* 0x000000040000795c */ /* 0x000fe20000300000 */
.L_x_18:
[----:B------:R-:W-:Y:S01]  /*1580*/  SHF.L.U32 R7, R9, 0x1f, RZ ;  /* 0x0000001f09077819 */ /* 0x000fe200000006ff */
[----:B------:R-:W-:-:S12]  /*1590*/  ULEA UR8, UR4, UR5, 0x3 ;  /* 0x0000000504087291 */ /* 0x000fd8000f8e183f */
.L_x_19:
[----:B0-----:R-:W-:-:S04]  /*15a0*/  IMAD.U32 R8, RZ, RZ, UR8 ;  /* 0x00000008ff087e24 */ /* 0x001fc8000f8e00ff */
[----:B------:R0:W1:Y:S03]  /*15b0*/  SYNCS.PHASECHK.TRANS64.TRYWAIT P1, [R8+URZ+0x32000], R7 ;  /* 0x03200007080075a7 */ /* 0x000066000802017f */
[----:B-1----:R-:W-:Y:S05]  /*15c0*/  @!P1 NANOSLEEP.SYNCS 0x989680 ;  /* 0x009896800000995d */ /* 0x002fea0003900000 */
[----:B------:R-:W1:Y:S02]  /*15d0*/  @!P1 SYNCS.PHASECHK.TRANS64 P1, [R8+URZ+0x32000], R7 ;  /* 0x03200007080095a7 */ /* 0x000e64000802007f */
[----:B-1----:R-:W-:Y:S05]  /*15e0*/  @!P1 BRA `(.L_x_19) ;  /* 0xfffffffc00ec9947 */ /* 0x002fea000383ffff */
[----:B------:R-:W-:Y:S01]  /*15f0*/  ULEA UR8, UR4, UR6, 0xb ;  /* 0x0000000604087291 */ /* 0x000fe2000f8e583f */
[----:B------:R-:W-:Y:S01]  /*1600*/  WARPGROUP.ARRIVE ;  /* 0x00000000000079c5 */ /* 0x000fe20000000000 */
[----:B------:R-:W-:Y:S02]  /*1610*/  ULEA UR10, UR4, UR7, 0x9 ;  /* 0x00000007040a7291 */ /* 0x000fe4000f8e483f */
[----:B------:R-:W-:Y:S02]  /*1620*/  UIADD3 UR16, UR8, 0x200, URZ ;  /* 0x0000020008107890 */ /* 0x000fe4000fffe03f */
[----:B------:R-:W-:Y:S01]  /*1630*/  UIADD3 UR14, UR8, 0x400, URZ ;  /* 0x00000400080e7890 */ /* 0x000fe2000fffe03f */
[----:B------:R-:W-:Y:S01]  /*1640*/  UMOV UR9, 0x40000040 ;  /* 0x4000004000097882 */ /* 0x000fe20000000000 */
[----:B------:R-:W-:Y:S01]  /*1650*/  UMOV UR11, 0x40000040 ;  /* 0x40000040000b7882 */ /* 0x000fe20000000000 */
[----:B------:R-:W-:Y:S02]  /*1660*/  UMOV UR18, UR10 ;  /* 0x0000000a00127c82 */ /* 0x000fe40008000000 */
[----:B------:R-:W-:Y:S01]  /*1670*/  HGMMA.64x64x16.F32 R120, gdesc[UR8], R120, UP0 ;  /* 0x00e00000087879f0 */ /* 0x000fe2000bf00878 */
[----:B------:R-:W-:Y:S01]  /*1680*/  UIADD3 UR9, UR8, 0x600, URZ ;  /* 0x0000060008097890 */ /* 0x000fe2000fffe03f */
[----:B------:R-:W-:Y:S01]  /*1690*/  UMOV UR19, UR11 ;  /* 0x0000000b00137c82 */ /* 0x000fe20008000000 */
[----:B------:R-:W-:-:S02]  /*16a0*/  UMOV UR17, 0x40000040 ;  /* 0x4000004000117882 */ /* 0x000fc40000000000 */
[----:B------:R-:W-:Y:S01]  /*16b0*/  HGMMA.64x64x16.F32 R88, gdesc[UR16], R88, UP0 ;  /* 0x00e00000105879f0 */ /* 0x000fe2000bf00858 */
[----:B------:R-:W-:Y:S01]  /*16c0*/  UMOV UR18, UR10 ;  /* 0x0000000a00127c82 */ /* 0x000fe20008000000 */
[----:B------:R-:W-:Y:S01]  /*16d0*/  UMOV UR19, UR11 ;  /* 0x0000000b00137c82 */ /* 0x000fe20008000000 */
[----:B------:R-:W-:Y:S01]  /*16e0*/  UMOV UR16, UR14 ;  /* 0x0000000e00107c82 */ /* 0x000fe20008000000 */
[----:B------:R-:W-:Y:S01]  /*16f0*/  UMOV UR17, 0x40000040 ;  /* 0x4000004000117882 */ /* 0x000fe20000000000 */
[----:B------:R-:W-:Y:S01]  /*1700*/  UIADD3 UR14, UR8, 0x602, URZ ;  /* 0x00000602080e7890 */ /* 0x000fe2000fffe03f */
[----:B------:R-:W-:Y:S01]  /*1710*/  HGMMA.64x64x16.F32 R56, gdesc[UR16], R56, UP0 ;  /* 0x00e00000103879f0 */ /* 0x000fe2000bf00838 */
[----:B------:R-:W-:Y:S01]  /*1720*/  UMOV UR18, UR10 ;  /* 0x0000000a00127c82 */ /* 0x000fe20008000000 */
[----:B------:R-:W-:Y:S01]  /*1730*/  UMOV UR19, UR11 ;  /* 0x0000000b00137c82 */ /* 0x000fe20008000000 */
[----:B------:R-:W-:Y:S01]  /*1740*/  UMOV UR16, UR9 ;  /* 0x0000000900107c82 */ /* 0x000fe20008000000 */
[----:B------:R-:W-:Y:S01]  /*1750*/  UMOV UR17, 0x40000040 ;  /* 0x4000004000117882 */ /* 0x000fe20000000000 */
[----:B------:R-:W-:Y:S01]  /*1760*/  UIADD3 UR9, UR8, 0x202, URZ ;  /* 0x0000020208097890 */ /* 0x000fe2000fffe03f */
[----:B------:R-:W-:Y:S01]  /*1770*/  HGMMA.64x64x16.F32 R24, gdesc[UR16], R24, UP0 ;  /* 0x00e00000101879f0 */ /* 0x000fe2000bf00818 */
[----:B------:R-:W-:-:S02]  /*1780*/  UIADD3 UR16, UR8, 0x2, URZ ;  /* 0x0000000208107890 */ /* 0x000fc4000fffe03f */
[----:B------:R-:W-:Y:S02]  /*1790*/  UIADD3 UR18, UR10, 0x2, URZ ;  /* 0x000000020a127890 */ /* 0x000fe4000fffe03f */
[----:B------:R-:W-:Y:S01]  /*17a0*/  UIADD3 UR11, UR8, 0x402, URZ ;  /* 0x00000402080b7890 */ /* 0x000fe2000fffe03f */
[----:B------:R-:W-:Y:S01]  /*17b0*/  UMOV UR17, 0x40000040 ;  /* 0x4000004000117882 */ /* 0x000fe20000000000 */
[----:B------:R-:W-:-:S05]  /*17c0*/  UMOV UR19, 0x40000040 ;  /* 0x4000004000137882 */ /* 0x000fca0000000000 */
        /* <DEDUP_REMOVED lines=42> */
[----:B------:R-:W-:-:S02]  /*1a70*/  UMOV UR17, 0x40000040 ;  /* 0x4000004000117882 */ /* 0x000fc40000000000 */
[----:B------:R-:W-:Y:S03]  /*1a80*/  HGMMA.64x64x16.F32 R24, gdesc[UR16], R24, gsb0 ;  /* 0x00e00000101879f0 */ /* 0x000fe60008000818 */
[----:B------:R-:W-:Y:S02]  /*1a90*/  WARPGROUP.DEPBAR.LE gsb0, 0x1 ;  /* 0x00008000000079c5 */ /* 0x000fe40000010100 */
[----:B------:R-:W-:Y:S05]  /*1aa0*/  @!P2 BRA `(.L_x_20) ;  /* 0x000000000004a947 */ /* 0x000fea0003800000 */
[----:B------:R-:W-:Y:S01]  /*1ab0*/  BPT.TRAP 0x1 ;  /* 0x000000040000795c */ /* 0x000fe20000300000 */
.L_x_20:
[----:B------:R-:W-:-:S13]  /*1ac0*/  ISETP.NE.AND P1, PT, R4, RZ, PT ;  /* 0x000000ff0400720c */ /* 0x000fda0003f25270 */
[----:B0-----:R-:W-:-:S05]  /*1ad0*/  @P1 LEA R7, R5, UR5, 0x3 ;  /* 0x0000000505071c11 */ /* 0x001fca000f8e18ff */
[----:B------:R-:W-:-:S05]  /*1ae0*/  @P1 VIADD R7, R7, 0x32028 ;  /* 0x0003202807071836 */ /* 0x000fca0000000000 */
[----:B------:R-:W-:-:S04]  /*1af0*/  @P1 PRMT R7, R0, 0x654, R7 ;  /* 0x0000065400071816 */ /* 0x000fc80000000007 */
[----:B------:R0:W-:Y:S01]  /*1b00*/  @P1 SYNCS.ARRIVE.TRANS64.RED.A1T0 RZ, [R7+URZ], RZ ;  /* 0x000000ff07ff19a7 */ /* 0x0001e2000810043f */
[----:B------:R-:W-:-:S13]  /*1b10*/  ISETP.GT.U32.AND P1, PT, R2, 0x1, PT ;  /* 0x000000010200780c */ /* 0x000fda0003f24070 */
[----:B0-----:R-:W-:Y:S05]  /*1b20*/  @P1 BRA `(.L_x_21) ;  /* 0x0000000000041947 */ /* 0x001fea0003800000 */
[----:B------:R-:W-:Y:S01]  /*1b30*/  BPT.TRAP 0x1 ;  /* 0x000000040000795c */ /* 0x000fe20000300000 */
.L_x_21:
[----:B------:R-:W-:Y:S01]  /*1b40*/  UIADD3 UR4, UR4, 0x1, URZ ;  /* 0x0000000104047890 */ /* 0x000fe2000fffe03f */
[----:B------:R-:W-:Y:S01]  /*1b50*/  ISETP.GT.AND P2, PT, R3, 0x1, PT ;  /* 0x000000010300780c */ /* 0x000fe20003f44270 */
[----:B------:R-:W-:Y:S02]  /*1b60*/  VIADD R5, R5, 0x1 ;  /* 0x0000000105057836 */ /* 0x000fe40000000000 */
[----:B------:R-:W-:Y:S01]  /*1b70*/  UISETP.NE.AND UP0, UPT, UR4, 0x5, UPT ;  /* 0x000000050400788c */ /* 0x000fe2000bf05270 */
[----:B------:R-:W-:Y:S02]  /*1b80*/  VIADD R3, R3, 0xffffffff ;  /* 0xffffffff03037836 */ /* 0x000fe40000000000 */
[C---:B------:R-:W-:Y:S01]  /*1b90*/  ISETP.NE.AND P1, PT, R5.reuse, 0x5, PT ;  /* 0x000000050500780c */ /* 0x040fe20003f25270 */
[----:B------:R-:W-:Y:S02]  /*1ba0*/  USEL UR8, URZ, 0x1, UP0 ;  /* 0x000000013f087887 */ /* 0x000fe40008000000 */
[----:B------:R-:W-:Y:S01]  /*1bb0*/  USEL UR4, UR4, URZ, UP0 ;  /* 0x0000003f04047287 */ /* 0x000fe20008000000 */
[----:B------:R-:W-:Y:S01]  /*1bc0*/  SEL R5, R5, RZ, P1 ;  /* 0x000000ff05057207 */ /* 0x000fe20000800000 */
[----:B------:R-:W-:-:S02]  /*1bd0*/  UPLOP3.LUT UP0, UPT, UPT, UPT, UPT, 0x80, 0x0 ;  /* 0x000000000000789c */ /* 0x000fc40003f0f070 */
[----:B------:R-:W-:Y:S01]  /*1be0*/  LOP3.LUT R9, R9, UR8, RZ, 0x3c, !PT ;  /* 0x0000000809097c12 */ /* 0x000fe2000f8e3cff */
[----:B------:R-:W-:Y:S08]  /*1bf0*/  @P2 BRA `(.L_x_22) ;  /* 0xfffffff800542947 */ /* 0x000ff0000383ffff */
.L_x_17:
[----:B------:R-:W-:Y:S02]  /*1c00*/  WARPGROUP.DEPBAR.LE gsb0, 0x0 ;  /* 0x00008000000079c5 */ /* 0x000fe40000010000 */
[----:B------:R-:W-:Y:S05]  /*1c10*/  @!P0 BRA `(.L_x_23) ;  /* 0x0000000000548947 */ /* 0x000fea0003800000 */
[----:B------:R-:W-:-:S04]  /*1c20*/  LOP3.LUT R3, R2, 0x1, RZ, 0xfc, !PT ;  /* 0x0000000102037812 */ /* 0x000fc800078efcff */
[----:B------:R-:W-:-:S13]  /*1c30*/  ISETP.NE.AND P0, PT, R3, 0x3, PT ;  /* 0x000000030300780c */ /* 0x000fda0003f05270 */
[----:B------:R-:W-:Y:S05]  /*1c40*/  @!P0 BRA `(.L_x_24) ;  /* 0x0000000000048947 */ /* 0x000fea0003800000 */
[----:B------:R-:W-:Y:S01]  /*1c50*/  BPT.TRAP 0x1 ;  /* 0x000000040000795c */ /* 0x000fe20000300000 */
.L_x_24:
[----:B------:R-:W-:Y:S01]  /*1c60*/  ISETP.NE.AND P0, PT, R4, RZ, PT ;  /* 0x000000ff0400720c */ /* 0x000fe20003f05270 */
[----:B------:R-:W-:Y:S01]  /*1c70*/  BSSY B0, `(.L_x_25) ;  /* 0x000000d000007945 */ /* 0x000fe20003800000 */
[----:B------:R-:W-:-:S11]  /*1c80*/  ISETP.GT.U32.AND P1, PT, R2, 0x1, PT ;  /* 0x000000010200780c */ /* 0x000fd60003f24070 */
[----:B------:R-:W-:Y:S05]  /*1c90*/  @!P0 BRA `(.L_x_26) ;  /* 0x0000000000288947 */ /* 0x000fea0003800000 */
[----:B------:R-:W0:Y:S01]  /*1ca0*/  S2R R5, SR_CgaCtaId ;  /* 0x0000000000057919 */ /* 0x000e220000008800 */
[----:B------:R-:W-:Y:S01]  /*1cb0*/  IMAD.WIDE.U32 R2, R6, -0x33333333, RZ ;  /* 0xcccccccd06027825 */ /* 0x000fe200078e00ff */
[----:B------:R-:W-:-:S04]  /*1cc0*/  MOV R2, 0x400 ;  /* 0x0000040000027802 */ /* 0x000fc80000000f00 */
[----:B------:R-:W-:-:S05]  /*1cd0*/  SHF.R.U32.HI R3, RZ, 0x2, R3 ;  /* 0x00000002ff037819 */ /* 0x000fca0000011603 */
[----:B------:R-:W-:Y:S01]  /*1ce0*/  IMAD R6, R3, -0x5, R6 ;  /* 0xfffffffb03067824 */ /* 0x000fe200078e0206 */
[----:B0-----:R-:W-:-:S05]  /*1cf0*/  LEA R5, R5, R2, 0x18 ;  /* 0x0000000205057211 */ /* 0x001fca00078ec0ff */
[----:B------:R-:W-:-:S04]  /*1d00*/  IMAD R6, R6, 0x8, R5 ;  /* 0x0000000806067824 */ /* 0x000fc800078e0205 */
[----:B------:R-:W-:-:S05]  /*1d10*/  VIADD R3, R6, 0x32028 ;  /* 0x0003202806037836 */ /* 0x000fca0000000000 */
[----:B------:R-:W-:-:S04]  /*1d20*/  PRMT R3, R0, 0x654, R3 ;  /* 0x0000065400037816 */ /* 0x000fc80000000003 */
[----:B------:R0:W-:Y:S03]  /*1d30*/  SYNCS.ARRIVE.TRANS64.RED.A1T0 RZ, [R3+URZ], RZ ;  /* 0x000000ff03ff79a7 */ /* 0x0001e6000810043f */
.L_x_26:
[----:B------:R-:W-:Y:S05]  /*1d40*/  BSYNC B0 ;  /* 0x0000000000007941 */ /* 0x000fea0003800000 */
.L_x_25:
[----:B------:R-:W-:Y:S05]  /*1d50*/  @P1 BRA `(.L_x_23) ;  /* 0x0000000000041947 */ /* 0x000fea0003800000 */
[----:B------:R-:W-:Y:S01]  /*1d60*/  BPT.TRAP 0x1 ;  /* 0x000000040000795c */ /* 0x000fe20000300000 */
.L_x_23:
[----:B------:R-:W0:Y:S01]  /*1d70*/  S2R R0, SR_TID.X ;  /* 0x0000000000007919 */ /* 0x000e220000002100 */
[----:B------:R-:W-:Y:S01]  /*1d80*/  ULDC.64 UR4, c[0x0][0x280] ;  /* 0x0000a00000047ab9 */ /* 0x000fe20000000a00 */
[----:B------:R-:W1:Y:S01]  /*1d90*/  S2R R2, SR_CTAID.Y ;  /* 0x0000000000027919 */ /* 0x000e620000002600 */
[----:B------:R-:W2:Y:S01]  /*1da0*/  S2R R9, SR_CTAID.X ;  /* 0x0000000000097919 */ /* 0x000ea20000002500 */
[----:B0-----:R-:W-:-:S04]  /*1db0*/  SHF.R.S32.HI R3, RZ, 0x1f, R0 ;  /* 0x0000001fff037819 */ /* 0x001fc80000011400 */
[----:B------:R-:W-:-:S04]  /*1dc0*/  LEA.HI R3, R3, R0, RZ, 0x7 ;  /* 0x0000000003037211 */ /* 0x000fc800078f38ff */
[----:B------:R-:W-:Y:S01]  /*1dd0*/  LOP3.LUT R3, R3, 0xffffff80, RZ, 0xc0, !PT ;  /* 0xffffff8003037812 */ /* 0x000fe200078ec0ff */
[----:B--2---:R-:W-:-:S04]  /*1de0*/  IMAD.SHL.U32 R6, R9, 0x100, RZ ;  /* 0x0000010009067824 */ /* 0x004fc800078e00ff */
[----:B------:R-:W-:Y:S02]  /*1df0*/  IMAD.IADD R8, R0, 0x1, -R3 ;  /* 0x0000000100087824 */ /* 0x000fe400078e0a03 */
[----:B-1----:R-:W-:-:S03]  /*1e00*/  IMAD.SHL.U32 R0, R2, 0x40, RZ ;  /* 0x0000004002007824 */ /* 0x002fc600078e00ff */
[----:B------:R-:W-:Y:S02]  /*1e10*/  SHF.R.S32.HI R7, RZ, 0x1f, R8 ;  /* 0x0000001fff077819 */ /* 0x000fe40000011408 */
[----:B------:R-:W-:Y:S02]  /*1e20*/  ISETP.GE.AND P0, PT, R0, UR5, PT ;  /* 0x0000000500007c0c */ /* 0x000fe4000bf06270 */
[----:B------:R-:W-:Y:S02]  /*1e30*/  LEA.HI R2, R7, R8, RZ, 0x2 ;  /* 0x0000000807027211 */ /* 0x000fe400078f10ff */
[----:B------:R-:W-:Y:S02]  /*1e40*/  ISETP.GE.OR P0, PT, R6, UR4, P0 ;  /* 0x0000000406007c0c */ /* 0x000fe40008706670 */
[--C-:B------:R-:W-:Y:S02]  /*1e50*/  SHF.R.S32.HI R4, RZ, 0x2, R2.reuse ;  /* 0x00000002ff047819 */ /* 0x100fe40000011402 */
[----:B------:R-:W-:-:S04]  /*1e60*/  SHF.R.S32.HI R3, RZ, 0x1f, R2 ;  /* 0x0000001fff037819 */ /* 0x000fc80000011402 */
[----:B------:R-:W-:-:S04]  /*1e70*/  LEA.HI R3, R3, R4, RZ, 0x3 ;  /* 0x0000000403037211 */ /* 0x000fc800078f18ff */
[----:B------:R-:W-:Y:S01]  /*1e80*/  LOP3.LUT R5, R3, 0xfffffff8, RZ, 0xc0, !PT ;  /* 0xfffffff803057812 */ /* 0x000fe200078ec0ff */
[----:B------:R-:W-:Y:S06]  /*1e90*/  @P0 EXIT ;  /* 0x000000000000094d */ /* 0x000fec0003800000 */
[----:B------:R-:W0:Y:S01]  /*1ea0*/  LDC.64 R12, c[0x0][0x5d0] ;  /* 0x00017400ff0c7b82 */ /* 0x000e220000000a00 */
[----:B------:R-:W-:Y:S01]  /*1eb0*/  LOP3.LUT R3, R2, 0x7ffffffc, RZ, 0xc0, !PT ;  /* 0x7ffffffc02037812 */ /* 0x000fe200078ec0ff */
[----:B------:R-:W-:Y:S01]  /*1ec0*/  IMAD.IADD R2, R4, 0x1, -R5 ;  /* 0x0000000104027824 */ /* 0x000fe200078e0a05 */
[----:B------:R-:W-:Y:S02]  /*1ed0*/  LEA.HI R5, R7, R8, RZ, 0x5 ;  /* 0x0000000807057211 */ /* 0x000fe400078f28ff */
[----:B----45:R-:W-:Y:S01]  /*1ee0*/  FSETP.NEU.AND P1, PT, R14, RZ, PT ;  /* 0x000000ff0e00720b */ /* 0x030fe20003f2d000 */
[----:B------:R-:W-:Y:S01]  /*1ef0*/  IMAD.IADD R4, R8, 0x1, -R3 ;  /* 0x0000000108047824 */ /* 0x000fe200078e0a03 */
[----:B------:R-:W-:Y:S02]  /*1f00*/  SHF.R.S32.HI R3, RZ, 0x1f, R2 ;  /* 0x0000001fff037819 */ /* 0x000fe40000011402 */
[----:B---3--:R-:W-:Y:S01]  /*1f10*/  SHF.R.S32.HI R15, RZ, 0x5, R5 ;  /* 0x00000005ff0f7819 */ /* 0x008fe20000011405 */
[----:B------:R-:W-:-:S02]  /*1f20*/  IMAD.SHL.U32 R5, R4, 0x2, RZ ;  /* 0x0000000204057824 */ /* 0x000fc400078e00ff */
[----:B------:R-:W-:-:S03]  /*1f30*/  IMAD.WIDE R8, R9, 0x100, R2 ;  /* 0x0000010009087825 */ /* 0x000fc600078e0202 */
[----:B------:R-:W-:Y:S01]  /*1f40*/  SHF.R.S32.HI R7, RZ, 0x1f, R5 ;  /* 0x0000001fff077819 */ /* 0x000fe20000011405 */
[C---:B------:R-:W-:Y:S01]  /*1f50*/  IMAD R3, R15.reuse, -0x10, -R6 ;  /* 0xfffffff00f037824 */ /* 0x040fe200078e0a06 */
[C---:B------:R-:W-:Y:S01]  /*1f60*/  IADD3 R6, P0, R0.reuse, R5, RZ ;  /* 0x0000000500067210 */ /* 0x040fe20007f1e0ff */
[----:B------:R-:W-:Y:S01]  /*1f70*/  IMAD.WIDE R8, R15, 0x10, R8 ;  /* 0x000000100f087825 */ /* 0x000fe200078e0208 */
[----:B------:R-:W-:Y:S02]  /*1f80*/  IADD3 R10, -R5, UR5, -R0 ;  /* 0x00000005050a7c10 */ /* 0x000fe4000fffe900 */
[----:B------:R-:W-:Y:S02]  /*1f90*/  LEA.HI.X.SX32 R7, R0, R7, 0x1, P0 ;  /* 0x0000000700077211 */ /* 0x000fe400000f0eff */
[----:B------:R-:W-:Y:S01]  /*1fa0*/  IADD3 R0, R3, UR4, -R2 ;  /* 0x0000000403007c10 */ /* 0x000fe2000fffe802 */
[-C--:B0-----:R-:W-:Y:S01]  /*1fb0*/  IMAD R2, R9, R12.reuse, RZ ;  /* 0x0000000c09027224 */ /* 0x081fe200078e02ff */
[----:B------:R-:W-:Y:S01]  /*1fc0*/  ISETP.GT.AND P3, PT, R10, RZ, PT ;  /* 0x000000ff0a00720c */ /* 0x000fe20003f64270 */
[----:B------:R-:W-:Y:S01]  /*1fd0*/  IMAD.WIDE.U32 R18, R8, R12, R6 ;  /* 0x0000000c08127225 */ /* 0x000fe200078e0006 */
[----:B------:R-:W-:-:S02]  /*1fe0*/  SHF.L.U64.HI R15, R12, 0x3, R13 ;  /* 0x000000030c0f7819 */ /* 0x000fc4000001020d */
[----:B------:R-:W-:Y:S01]  /*1ff0*/  P2R R3, PR, RZ, 0x8 ;  /* 0x00000008ff037803 */ /* 0x000fe20000000000 */
[----:B------:R-:W-:Y:S01]  /*2000*/  IMAD R21, R8, R13, R2 ;  /* 0x0000000d08157224 */ /* 0x000fe200078e0202 */
[----:B------:R-:W-:Y:S01]  /*2010*/  ISETP.GT.AND P0, PT, R0, RZ, P3 ;  /* 0x000000ff0000720c */ /* 0x000fe20001f04270 */
[----:B------:R-:W-:Y:S02]  /*2020*/  IMAD.SHL.U32 R16, R12, 0x8, RZ ;  /* 0x000000080c107824 */ /* 0x000fe400078e00ff */
[----:B------:R-:W-:Y:S01]  /*2030*/  IMAD.IADD R21, R19, 0x1, R21 ;  /* 0x0000000113157824 */ /* 0x000fe200078e0215 */
[----:B------:R-:W-:Y:S09]  /*2040*/  @!P1 BRA `(.L_x_27) ;  /* 0x0000006c00cc9947 */ /* 0x000ff20003800000 */
[----:B------:R-:W-:Y:S01]  /*2050*/  ULDC.64 UR4, c[0x0][0x5b0] ;  /* 0x00016c0000047ab9 */ /* 0x000fe20000000a00 */
[----:B------:R-:W-:Y:S01]  /*2060*/  ULDC.64 UR8, c[0x0][0x5a8] ;  /* 0x00016a0000087ab9 */ /* 0x000fe20000000a00 */
[----:B------:R-:W-:Y:S01]  /*2070*/  IMAD R17, R9, UR4, RZ ;  /* 0x0000000409117c24 */ /* 0x000fe2000f8e02ff */
[----:B------:R-:W-:Y:S01]  /*2080*/  ULDC.64 UR6, c[0x0][0x5c8] ;  /* 0x0001720000067ab9 */ /* 0x000fe20000000a00 */
[----:B------:R-:W-:-:S04]  /*2090*/  IMAD.WIDE.U32 R2, R8, UR4, R6 ;  /* 0x0000000408027c25 */ /* 0x000fc8000f8e0006 */
[----:B------:R-:W-:Y:S01]  /*20a0*/  IMAD R17, R8, UR5, R17 ;  /* 0x0000000508117c24 */ /* 0x000fe2000f8e0211 */
[----:B------:R-:W-:-:S03]  /*20b0*/  LEA R4, P1, R2, UR8, 0x1 ;  /* 0x0000000802047c11 */ /* 0x000fc6000f8208ff */
[----:B------:R-:W-:-:S05]  /*20c0*/  IMAD.IADD R3, R3, 0x1, R17 ;  /* 0x0000000103037824 */ /* 0x000fca00078e0211 */
[----:B------:R-:W-:-:S05]  /*20d0*/  LEA.HI.X R5, R2, UR9, R3, 0x1, P1 ;  /* 0x0000000902057c11 */ /* 0x000fca00088f0c03 */
[----:B------:R-:W2:Y:S01]  /*20e0*/  @P0 LDG.E.LTC128B.U16 R19, desc[UR12][R4.64] ;  /* 0x0000000c04130981 */ /* 0x000ea2000c1e1520 */
[----:B------:R-:W-:Y:S01]  /*20f0*/  ISETP.GT.AND P6, PT, R10, 0x1, PT ;  /* 0x000000010a00780c */ /* 0x000fe20003fc4270 */
[----:B------:R-:W-:Y:S01]  /*2100*/  BSSY B0, `(.L_x_28) ;  /* 0x000000e000007945 */ /* 0x000fe20003800000 */
[----:B------:R-:W-:Y:S02]  /*2110*/  LEA R2, P2, R18, UR6, 0x1 ;  /* 0x0000000612027c11 */ /* 0x000fe4000f8408ff */
[----:B------:R-:W-:Y:S01]  /*2120*/  ISETP.GT.AND P1, PT, R0, RZ, P6 ;  /* 0x000000ff0000720c */ /* 0x000fe20003724270 */
[----:B--2---:R-:W-:-:S05]  /*2130*/  HADD2.F32 R3, -RZ, R19.H0_H0 ;  /* 0x20000013ff037230 */ /* 0x004fca0000004100 */
[----:B------:R-:W-:-:S04]  /*2140*/  FMUL R3, R3, R14 ;  /* 0x0000000e03037220 */ /* 0x000fc80000400000 */
[----:B------:R-:W-:-:S05]  /*2150*/  FFMA R3, R120, R11, R3 ;  /* 0x0000000b78037223 */ /* 0x000fca0000000003 */
[----:B------:R-:W-:Y:S02]  /*2160*/  F2FP.F16.F32.PACK_AB R20, RZ, R3 ;  /* 0x00000003ff14723e */ /* 0x000fe400000000ff */
[----:B------:R-:W-:Y:S02]  /*2170*/  P2R R3, PR, RZ, 0x40 ;  /* 0x00000040ff037803 */ /* 0x000fe40000000000 */
[----:B------:R-:W-:Y:S02]  /*2180*/  LEA.HI.X R3, R18, UR7, R21, 0x1, P2 ;  /* 0x0000000712037c11 */ /* 0x000fe400090f0c15 */
[----:B------:R-:W-:Y:S02]  /*2190*/  PRMT R18, R20, 0x7610, R18 ;  /* 0x0000761014127816 */ /* 0x000fe40000000012 */
[----:B------:R-:W-:-:S03]  /*21a0*/  PRMT R20, R19, 0x7610, R20 ;  /* 0x0000761013147816 */ /* 0x000fc60000000014 */
[----:B------:R0:W-:Y:S01]  /*21b0*/  @P0 STG.E.U16 desc[UR12][R2.64], R18 ;  /* 0x0000001202000986 */ /* 0x0001e2000c10150c */
[----:B------:R-:W-:Y:S05]  /*21c0*/  @!P1 BRA `(.L_x_29) ;  /* 0x0000000000049947 */ /* 0x000fea0003800000 */
[----:B------:R1:W5:Y:S02]  /*21d0*/  LDG.E.LTC128B.U16 R20, desc[UR12][R4.64+0x2] ;  /* 0x0000020c04147981 */ /* 0x000364000c1e1520 */
.L_x_29:
[----:B------:R-:W-:Y:S05]  /*21e0*/  BSYNC B0 ;  /* 0x0000000000007941 */ /* 0x000fea0003800000 */
.L_x_28:
[----:B------:R-:W-:Y:S01]  /*21f0*/  USHF.L.U32 UR6, UR4, 0x3, URZ ;  /* 0x0000000304067899 */ /* 0x000fe2000800063f */
[----:B-----5:R-:W-:Y:S01]  /*2200*/  HADD2.F32 R9, -RZ, R20.H0_H0 ;  /* 0x20000014ff097230 */ /* 0x020fe20000004100 */
[----:B------:R-:W-:Y:S01]  /*2210*/  USHF.L.U64.HI UR7, UR4, 0x3, UR5 ;  /* 0x0000000304077899 */ /* 0x000fe20008010205 */
[----:B------:R-:W-:-:S03]  /*2220*/  ISETP.GT.AND P0, PT, R0, 0x8, P3 ;  /* 0x000000080000780c */ /* 0x000fc60001f04270 */
[----:B0-----:R-:W-:Y:S02]  /*2230*/  IMAD.U32 R18, RZ, RZ, UR6 ;  /* 0x00000006ff127e24 */ /* 0x001fe4000f8e00ff */
[----:B------:R-:W-:Y:S01]  /*2240*/  FMUL R22, R9, R14 ;  /* 0x0000000e09167220 */ /* 0x000fe20000400000 */
[----:B------:R-:W-:-:S03]  /*2250*/  IMAD.U32 R19, RZ, RZ, UR7 ;  /* 0x00000007ff137e24 */ /* 0x000fc6000f8e00ff */
[----:B------:R-:W-:Y:S01]  /*2260*/  FFMA R22, R121, R11, R22 ;  /* 0x0000000b79167223 */ /* 0x000fe20000000016 */
[----:B------:R-:W-:-:S04]  /*2270*/  IMAD.WIDE.U32 R8, R8, UR4, R18 ;  /* 0x0000000408087c25 */ /* 0x000fc8000f8e0012 */
[----:B------:R-:W-:Y:S02]  /*2280*/  F2FP.F16.F32.PACK_AB R22, RZ, R22 ;  /* 0x00000016ff16723e */ /* 0x000fe400000000ff */
[----:B------:R-:W-:-:S03]  /*2290*/  IADD3 R6, P2, R6, R8, RZ ;  /* 0x0000000806067210 */ /* 0x000fc60007f5e0ff */
[----:B------:R0:W-:Y:S01]  /*22a0*/  @P1 STG.E.U16 desc[UR12][R2.64+0x2], R22 ;  /* 0x0000021602001986 */ /* 0x0001e2000c10150c */
[----:B------:R-:W-:Y:S02]  /*22b0*/  IADD3.X R7, R7, R17, R9, P2, !PT ;  /* 0x0000001107077210 */ /* 0x000fe400017fe409 */
[----:B------:R-:W-:-:S04]  /*22c0*/  LEA R8, P2, R6, UR8, 0x1 ;  /* 0x0000000806087c11 */ /* 0x000fc8000f8408ff */
[----:B------:R-:W-:-:S05]  /*22d0*/  LEA.HI.X R9, R6, UR9, R7, 0x1, P2 ;  /* 0x0000000906097c11 */ /* 0x000fca00090f0c07 */
[----:B------:R-:W2:Y:S01]  /*22e0*/  @P0 LDG.E.LTC128B.U16 R20, desc[UR12][R8.64] ;  /* 0x0000000c08140981 */ /* 0x000ea2000c1e1520 */
[C---:B------:R-:W-:Y:S01]  /*22f0*/  SHF.L.U64.HI R15, R16.reuse, 0x1, R15 ;  /* 0x00000001100f7819 */ /* 0x040fe2000001020f */
[----:B------:R-:W-:Y:S01]  /*2300*/  BSSY B0, `(.L_x_30) ;  /* 0x000000b000007945 */ /* 0x000fe20003800000 */
[----:B------:R-:W-:Y:S02]  /*2310*/  LEA R6, P2, R16, R2, 0x1 ;  /* 0x0000000210067211 */ /* 0x000fe400078408ff */
[----:B------:R-:W-:Y:S01]  /*2320*/  ISETP.GT.AND P1, PT, R0, 0x8, P6 ;  /* 0x000000080000780c */ /* 0x000fe20003724270 */
[----:B--2---:R-:W-:-:S05]  /*2330*/  HADD2.F32 R7, -RZ, R20.H0_H0 ;  /* 0x20000014ff077230 */ /* 0x004fca0000004100 */
[----:B------:R-:W-:-:S04]  /*2340*/  FMUL R7, R7, R14 ;  /* 0x0000000e07077220 */ /* 0x000fc80000400000 */
[----:B------:R-:W-:-:S05]  /*2350*/  FFMA R7, R122, R11, R7 ;  /* 0x0000000b7a077223 */ /* 0x000fca0000000007 */
[----:B------:R-:W-:Y:S01]  /*2360*/  F2FP.F16.F32.PACK_AB R16, RZ, R7 ;  /* 0x00000007ff10723e */ /* 0x000fe200000000ff */
[----:B------:R-:W-:-:S05]  /*2370*/  IMAD.X R7, R15, 0x1, R3, P2 ;  /* 0x000000010f077824 */ /* 0x000fca00010e0603 */
[----:B------:R0:W-:Y:S01]  /*2380*/  @P0 STG.E.U16 desc[UR12][R6.64], R16 ;  /* 0x0000001006000986 */ /* 0x0001e2000c10150c */
[----:B------:R-:W-:Y:S05]  /*2390*/  @!P1 BRA `(.L_x_31) ;  /* 0x0000000000049947 */ /* 0x000fea0003800000 */
[----:B------:R2:W5:Y:S02]  /*23a0*/  LDG.E.LTC128B.U16 R20, desc[UR12][R8.64+0x2] ;  /* 0x0000020c08147981 */ /* 0x000564000c1e1520 */
.L_x_31:
[----:B------:R-:W-:Y:S05]  /*23b0*/  BSYNC B0 ;  /* 0x0000000000007941 */ /* 0x000fea0003800000 */
.L_x_30:
[----:B-----5:R-:W-:Y:S01]  /*23c0*/  HADD2.F32 R15, -RZ, R20.H0_H0 ;  /* 0x20000014ff0f7230 */ /* 0x020fe20000004100 */
[----:B------:R-:W-:Y:S01]  /*23d0*/  ISETP.GT.AND P3, PT, R10, 0x8, PT ;  /* 0x000000080a00780c */ /* 0x000fe20003f64270 */
[----:B------:R-:W-:Y:S03]  /*23e0*/  BSSY B0, `(.L_x_32) ;  /* 0x0000009000007945 */ /* 0x000fe60003800000 */
[----:B0-----:R-:W-:Y:S01]  /*23f0*/  FMUL R16, R15, R14 ;  /* 0x0000000e0f107220 */ /* 0x001fe20000400000 */
[----:B------:R-:W-:Y:S02]  /*2400*/  ISETP.GT.AND P0, PT, R0, RZ, P3 ;  /* 0x000000ff0000720c */ /* 0x000fe40001f04270 */
[----:B------:R-:W-:Y:S01]  /*2410*/  P2R R15, PR, RZ, 0x8 ;  /* 0x00000008ff0f7803 */ /* 0x000fe20000000000 */
[----:B------:R-:W-:-:S05]  /*2420*/  FFMA R16, R123, R11, R16 ;  /* 0x0000000b7b107223 */ /* 0x000fca0000000010 */
[----:B------:R-:W-:-:S05]  /*2430*/  F2FP.F16.F32.PACK_AB R16, RZ, R16 ;  /* 0x00000010ff10723e */ /* 0x000fca00000000ff */
[----:B------:R0:W-:Y:S01]  /*2440*/  @P1 STG.E.U16 desc[UR12][R6.64+0x2], R16 ;  /* 0x0000021006001986 */ /* 0x0001e2000c10150c */
[----:B------:R-:W-:Y:S05]  /*2450*/  @!P0 BRA `(.L_x_33) ;  /* 0x0000000000048947 */ /* 0x000fea0003800000 */
[----:B------:R3:W5:Y:S02]  /*2460*/  LDG.E.LTC128B.U16 R20, desc[UR12][R4.64+0x10] ;  /* 0x0000100c04147981 */ /* 0x000764000c1e1520 */
.L_x_33:
[----:B------:R-:W-:Y:S05]  /*2470*/  BSYNC B0 ;  /* 0x0000000000007941 */ /* 0x000fea0003800000 */
.L_x_32:
[----:B-----5:R-:W-:Y:S01]  /*2480*/  HADD2.F32 R15, -RZ, R20.H0_H0 ;  /* 0x20000014ff0f7230 */ /* 0x020fe20000004100 */
[----:B------:R-:W-:Y:S01]  /*2490*/  ISETP.GT.AND P2, PT, R10, 0x9, PT ;  /* 0x000000090a00780c */ /* 0x000fe20003f44270 */
[----:B------:R-:W-:Y:S03]  /*24a0*/  BSSY B0, `(.L_x_34) ;  /* 0x0000009000007945 */ /* 0x000fe60003800000 */
[----:B------:R-:W-:Y:S01]  /*24b0*/  FMUL R15, R15, R14 ;  /* 0x0000000e0f0f7220 */ /* 0x000fe20000400000 */
[----:B------:R-:W-:Y:S02]  /*24c0*/  ISETP.GT.AND P1, PT, R0, RZ, P2 ;  /* 0x000000ff0000720c */ /* 0x000fe40001724270 */
[----:B0-----:R-:W-:Y:S01]  /*24d0*/  P2R R16, PR, RZ, 0x4 ;  /* 0x00000004ff107803 */ /* 0x001fe20000000000 */
[----:B------:R-:W-:-:S05]  /*24e0*/  FFMA R15, R124, R11, R15 ;  /* 0x0000000b7c0f7223 */ /* 0x000fca000000000f */
[----:B------:R-:W-:-:S05]  /*24f0*/  F2FP.F16.F32.PACK_AB R15, RZ, R15 ;  /* 0x0000000fff0f723e */ /* 0x000fca00000000ff */
[----:B------:R0:W-:Y:S01]  /*2500*/  @P0 STG.E.U16 desc[UR12][R2.64+0x10], R15 ;  /* 0x0000100f02000986 */ /* 0x0001e2000c10150c */
[----:B------:R-:W-:Y:S05]  /*2510*/  @!P1 BRA `(.L_x_35) ;  /* 0x0000000000049947 */ /* 0x000fea0003800000 */
[----:B------:R4:W5:Y:S02]  /*2520*/  LDG.E.LTC128B.U16 R20, desc[UR12][R4.64+0x12] ;  /* 0x0000120c04147981 */ /* 0x000964000c1e1520 */
.L_x_35:
[----:B------:R-:W-:Y:S05]  /*2530*/  BSYNC B0 ;  /* 0x0000000000007941 */ /* 0x000fea0003800000 */
.L_x_34:
[----:B0----5:R-:W-:Y:S01]  /*2540*/  HADD2.F32 R15, -RZ, R20.H0_H0 ;  /* 0x20000014ff0f7230 */ /* 0x021fe20000004100 */
[----:B------:R-:W-:Y:S01]  /*2550*/  ISETP.GT.AND P0, PT, R0, 0x8, P3 ;  /* 0x000000080000780c */ /* 0x000fe20001f04270 */
[----:B------:R-:W-:Y:S03]  /*2560*/  BSSY B0, `(.L_x_36) ;  /* 0x0000007000007945 */ /* 0x000fe60003800000 */
[----:B------:R-:W-:-:S04]  /*2570*/  FMUL R16, R15, R14 ;  /* 0x0000000e0f107220 */ /* 0x000fc80000400000 */
[----:B------:R-:W-:-:S05]  /*2580*/  FFMA R16, R125, R11, R16 ;  /* 0x0000000b7d107223 */ /* 0x000fca0000000010 */
[----:B------:R-:W-:-:S05]  /*2590*/  F2FP.F16.F32.PACK_AB R16, RZ, R16 ;  /* 0x00000010ff10723e */ /* 0x000fca00000000ff */
[----:B------:R0:W-:Y:S01]  /*25a0*/  @P1 STG.E.U16 desc[UR12][R2.64+0x12], R16 ;  /* 0x0000121002001986 */ /* 0x0001e2000c10150c */
[----:B------:R-:W-:Y:S05]  /*25b0*/  @!P0 BRA `(.L_x_37) ;  /* 0x0000000000048947 */ /* 0x000fea0003800000 */
[----:B------:R0:W5:Y:S02]  /*25c0*/  LDG.E.LTC128B.U16 R20, desc[UR12][R8.64+0x10] ;  /* 0x0000100c08147981 */ /* 0x000164000c1e1520 */
.L_x_37:
[----:B------:R-:W-:Y:S05]  /*25d0*/  BSYNC B0 ;  /* 0x0000000000007941 */ /* 0x000fea0003800000 */
.L_x_36:
[----:B-----5:R-:W-:Y:S01]  /*25e0*/  HADD2.F32 R15, -RZ, R20.H0_H0 ;  /* 0x20000014ff0f7230 */ /* 0x020fe20000004100 */
        /* <DEDUP_REMOVED lines=8> */
.L_x_39:
[----:B------:R-:W-:Y:S05]  /*2670*/  BSYNC B0 ;  /* 0x0000000000007941 */ /* 0x000fea0003800000 */
.L_x_38:
[----:B0----5:R-:W-:Y:S01]  /*2680*/  HADD2.F32 R15, -RZ, R20.H0_H0 ;  /* 0x20000014ff0f7230 */ /* 0x021fe20000004100 */
[----:B------:R-:W-:Y:S01]  /*2690*/  ISETP.GT.AND P2, PT, R10, 0x10, PT ;  /* 0x000000100a00780c */ /* 0x000fe20003f44270 */
[----:B------:R-:W-:Y:S03]  /*26a0*/  BSSY B0, `(.L_x_40) ;  /* 0x0000009000007945 */ /* 0x000fe60003800000 */
[----:B------:R-:W-:Y:S01]  /*26b0*/  FMUL R16, R15, R14 ;  /* 0x0000000e0f107220 */ /* 0x000fe20000400000 */
[----:B------:R-:W-:Y:S02]  /*26c0*/  ISETP.GT.AND P0, PT, R0, RZ, P2 ;  /* 0x000000ff0000720c */ /* 0x000fe40001704270 */
[----:B------:R-:W-:Y:S01]  /*26d0*/  P2R R15, PR, RZ, 0x4 ;  /* 0x00000004ff0f7803 */ /* 0x000fe20000000000 */
[----:B------:R-:W-:-:S05]  /*26e0*/  FFMA R16, R127, R11, R16 ;  /* 0x0000000b7f107223 */ /* 0x000fca0000000010 */
[----:B------:R-:W-:-:S05]  /*26f0*/  F2FP.F16.F32.PACK_AB R16, RZ, R16 ;  /* 0x00000010ff10723e */ /* 0x000fca00000000ff */
[----:B------:R0:W-:Y:S01]  /*2700*/  @P1 STG.E.U16 desc[UR12][R6.64+0x12], R16 ;  /* 0x0000121006001986 */ /* 0x0001e2000c10150c */
[----:B------:R-:W-:Y:S05]  /*2710*/  @!P0 BRA `(.L_x_41) ;  /* 0x0000000000048947 */ /* 0x000fea0003800000 */
[----:B------:R0:W5:Y:S02]  /*2720*/  LDG.E.LTC128B.U16 R20, desc[UR12][R4.64+0x20] ;  /* 0x0000200c04147981 */ /* 0x000164000c1e1520 */
.L_x_41:
[----:B------:R-:W-:Y:S05]  /*2730*/  BSYNC B0 ;  /* 0x0000000000007941 */ /* 0x000fea0003800000 */
.L_x_40:
[----:B-----5:R-:W-:Y:S01]  /*2740*/  HADD2.F32 R15, -RZ, R20.H0_H0 ;  /* 0x20000014ff0f7230 */ /* 0x020fe20000004100 */
[----:B------:R-:W-:Y:S01]  /*2750*/  ISETP.GT.AND P1, PT, R10, 0x11, PT ;  /* 0x000000110a00780c */ /* 0x000fe20003f24270 */
[----:B------:R-:W-:Y:S03]  /*2760*/  BSSY B0, `(.L_x_42) ;  /* 0x0000009000007945 */ /* 0x000fe60003800000 */
[----:B------:R-:W-:-:S04]  /*2770*/  FMUL R15, R15, R14 ;  /* 0x0000000e0f0f7220 */ /* 0x000fc80000400000 */
[----:B------:R-:W-:-:S05]  /*2780*/  FFMA R15, R128, R11, R15 ;  /* 0x0000000b800f7223 */ /* 0x000fca000000000f */
[----:B------:R-:W-:-:S05]  /*2790*/  F2FP.F16.F32.PACK_AB R15, RZ, R15 ;  /* 0x0000000fff0f723e */ /* 0x000fca00000000ff */
[----:B------:R1:W-:Y:S01]  /*27a0*/  @P0 STG.E.U16 desc[UR12][R2.64+0x20], R15 ;  /* 0x0000200f02000986 */ /* 0x0003e2000c10150c */
[----:B------:R-:W-:Y:S02]  /*27b0*/  ISETP.GT.AND P0, PT, R0, RZ, P1 ;  /* 0x000000ff0000720c */ /* 0x000fe40000f04270 */
[----:B-1----:R-:W-:-:S11]  /*27c0*/  P2R R15, PR, RZ, 0x2 ;  /* 0x00000002ff0f7803 */ /* 0x002fd60000000000 */
[----:B------:R-:W-:Y:S05]  /*27d0*/  @!P0 BRA `(.L_x_43) ;  /* 0x0000000000048947 */ /* 0x000fea0003800000 */
[----:B------:R1:W5:Y:S02]  /*27e0*/  LDG.E.LTC128B.U16 R20, desc[UR12][R4.64+0x22] ;  /* 0x0000220c04147981 */ /* 0x000364000c1e1520 */
.L_x_43:
[----:B------:R-:W-:Y:S05]  /*27f0*/  BSYNC B0 ;  /* 0x0000000000007941 */ /* 0x000fea0003800000 */
.L_x_42:
[----:B-----5:R-:W-:Y:S01]  /*2800*/  HADD2.F32 R15, -RZ, R20.H0_H0 ;  /* 0x20000014ff0f7230 */ /* 0x020fe20000004100 */
[----:B------:R-:W-:Y:S04]  /*2810*/  BSSY B0, `(.L_x_44) ;  /* 0x0000008000007945 */ /* 0x000fe80003800000 */
[----:B0-----:R-:W-:-:S04]  /*2820*/  FMUL R16, R15, R14 ;  /* 0x0000000e0f107220 */ /* 0x001fc80000400000 */
[----:B------:R-:W-:-:S05]  /*2830*/  FFMA R16, R129, R11, R16 ;  /* 0x0000000b81107223 */ /* 0x000fca0000000010 */
[----:B------:R-:W-:-:S05]  /*2840*/  F2FP.F16.F32.PACK_AB R16, RZ, R16 ;  /* 0x00000010ff10723e */ /* 0x000fca00000000ff */
[----:B------:R0:W-:Y:S01]  /*2850*/  @P0 STG.E.U16 desc[UR12][R2.64+0x22], R16 ;  /* 0x0000221002000986 */ /* 0x0001e2000c10150c */
[----:B------:R-:W-:-:S13]  /*2860*/  ISETP.GT.AND P0, PT, R0, 0x8, P2 ;  /* 0x000000080000780c */ /* 0x000fda0001704270 */
[----:B0-----:R-:W-:Y:S05]  /*2870*/  @!P0 BRA `(.L_x_45) ;  /* 0x0000000000048947 */ /* 0x001fea0003800000 */
[----:B------:R0:W5:Y:S02]  /*2880*/  LDG.E.LTC128B.U16 R20, desc[UR12][R8.64+0x20] ;  /* 0x0000200c08147981 */ /* 0x000164000c1e1520 */
.L_x_45:
[----:B------:R-:W-:Y:S05]  /*2890*/  BSYNC B0 ;  /* 0x0000000000007941 */ /* 0x000fea0003800000 */
.L_x_44:
[----:B-----5:R-:W-:Y:S01]  /*28a0*/  HADD2.F32 R15, -RZ, R20.H0_H0 ;  /* 0x20000014ff0f7230 */ /* 0x020fe20000004100 */
[----:B------:R-:W-:Y:S04]  /*28b0*/  BSSY B0, `(.L_x_46) ;  /* 0x0000008000007945 */ /* 0x000fe80003800000 */
[----:B------:R-:W-:-:S04]  /*28c0*/  FMUL R15, R15, R14 ;  /* 0x0000000e0f0f7220 */ /* 0x000fc80000400000 */
[----:B------:R-:W-:-:S05]  /*28d0*/  FFMA R15, R130, R11, R15 ;  /* 0x0000000b820f7223 */ /* 0x000fca000000000f */
[----:B------:R-:W-:-:S05]  /*28e0*/  F2FP.F16.F32.PACK_AB R15, RZ, R15 ;  /* 0x0000000fff0f723e */ /* 0x000fca00000000ff */
[----:B------:R0:W-:Y:S01]  /*28f0*/  @P0 STG.E.U16 desc[UR12][R6.64+0x20], R15 ;  /* 0x0000200f06000986 */ /* 0x0001e2000c10150c */
[----:B------:R-:W-:-:S13]  /*2900*/  ISETP.GT.AND P0, PT, R0, 0x8, P1 ;  /* 0x000000080000780c */ /* 0x000fda0000f04270 */
[----:B0-----:R-:W-:Y:S05]  /*2910*/  @!P0 BRA `(.L_x_47) ;  /* 0x0000000000048947 */ /* 0x001fea0003800000 */
[----:B------:R0:W5:Y:S02]  /*2920*/  LDG.E.LTC128B.U16 R20, desc[UR12][R8.64+0x22] ;  /* 0x0000220c08147981 */ /* 0x000164000c1e1520 */
.L_x_47:
[----:B------:R-:W-:Y:S05]  /*2930*/  BSYNC B0 ;  /* 0x0000000000007941 */ /* 0x000fea0003800000 */
.L_x_46:
[----:B-----5:R-:W-:Y:S01]  /*2940*/  HADD2.F32 R15, -RZ, R20.H0_H0 ;  /* 0x20000014ff0f7230 */ /* 0x020fe20000004100 */
[C---:B------:R-:W-:Y:S01]  /*2950*/  SHF.L.U64.HI R21, R12.reuse, 0x7, R13 ;  /* 0x000000070c157819 */ /* 0x040fe2000001020d */
[----:B------:R-:W-:Y:S01]  /*2960*/  IMAD.SHL.U32 R17, R12, 0x80, RZ ;  /* 0x000000800c117824 */ /* 0x000fe200078e00ff */
[----:B------:R-:W-:Y:S01]  /*2970*/  ISETP.GT.AND P2, PT, R10, 0x18, PT ;  /* 0x000000180a00780c */ /* 0x000fe20003f44270 */
[----:B------:R-:W-:Y:S01]  /*2980*/  BSSY B0, `(.L_x_48) ;  /* 0x000000e000007945 */ /* 0x000fe20003800000 */
[----:B------:R-:W-:Y:S02]  /*2990*/  FMUL R16, R15, R14 ;  /* 0x0000000e0f107220 */ /* 0x000fe40000400000 */
[----:B------:R-:W-:Y:S02]  /*29a0*/  LOP3.LUT R15, R17, 0x2, RZ, 0xfc, !PT ;  /* 0x00000002110f7812 */ /* 0x000fe400078efcff */
[----:B------:R-:W-:-:S05]  /*29b0*/  FFMA R16, R131, R11, R16 ;  /* 0x0000000b83107223 */ /* 0x000fca0000000010 */
[----:B------:R-:W-:-:S05]  /*29c0*/  F2FP.F16.F32.PACK_AB R16, RZ, R16 ;  /* 0x00000010ff10723e */ /* 0x000fca00000000ff */
[----:B------:R1:W-:Y:S01]  /*29d0*/  @P0 STG.E.U16 desc[UR12][R6.64+0x22], R16 ;  /* 0x0000221006000986 */ /* 0x0003e2000c10150c */
[----:B------:R-:W-:-:S05]  /*29e0*/  IADD3 R124, P0, R15, R2, RZ ;  /* 0x000000020f7c7210 */ /* 0x000fca0007f1e0ff */
[----:B------:R-:W-:Y:S01]  /*29f0*/  IMAD.X R125, R21, 0x1, R3, P0 ;  /* 0x00000001157d7824 */ /* 0x000fe200000e0603 */
[----:B------:R-:W-:-:S05]  /*2a00*/  IADD3 R12, P0, R17, R2, RZ ;  /* 0x00000002110c7210 */ /* 0x000fca0007f1e0ff */
[----:B------:R-:W-:Y:S01]  /*2a10*/  IMAD.X R13, R21, 0x1, R3, P0 ;  /* 0x00000001150d7824 */ /* 0x000fe200000e0603 */
[----:B------:R-:W-:Y:S02]  /*2a20*/  ISETP.GT.AND P0, PT, R0, RZ, P2 ;  /* 0x000000ff0000720c */ /* 0x000fe40001704270 */
[----:B-1----:R-:W-:-:S11]  /*2a30*/  P2R R16, PR, RZ, 0x4 ;  /* 0x00000004ff107803 */ /* 0x002fd60000000000 */
[----:B------:R-:W-:Y:S05]  /*2a40*/  @!P0 BRA `(.L_x_49) ;  /* 0x0000000000048947 */ /* 0x000fea0003800000 */
[----:B------:R1:W5:Y:S02]  /*2a50*/  LDG.E.LTC128B.U16 R20, desc[UR12][R4.64+0x30] ;  /* 0x0000300c04147981 */ /* 0x000364000c1e1520 */
.L_x_49:
[----:B------:R-:W-:Y:S05]  /*2a60*/  BSYNC B0 ;  /* 0x0000000000007941 */ /* 0x000fea0003800000 */
.L_x_48:
[----:B-----5:R-:W-:Y:S01]  /*2a70*/  HADD2.F32 R19, -RZ, R20.H0_H0 ;  /* 0x20000014ff137230 */ /* 0x020fe20000004100 */
[----:B------:R-:W-:Y:S01]  /*2a80*/  ISETP.GT.AND P1, PT, R10, 0x19, PT ;  /* 0x000000190a00780c */ /* 0x000fe20003f24270 */
[----:B------:R-:W-:Y:S03]  /*2a90*/  BSSY B0, `(.L_x_50) ;  /* 0x0000009000007945 */ /* 0x000fe60003800000 */
[----:B------:R-:W-:Y:S01]  /*2aa0*/  FMUL R19, R19, R14 ;  /* 0x0000000e13137220 */ /* 0x000fe20000400000 */
[----:B------:R-:W-:-:S03]  /*2ab0*/  P2R R16, PR, RZ, 0x2 ;  /* 0x00000002ff107803 */ /* 0x000fc60000000000 */
[----:B------:R-:W-:-:S05]  /*2ac0*/  FFMA R19, R132, R11, R19 ;  /* 0x0000000b84137223 */ /* 0x000fca0000000013 */
[----:B------:R-:W-:-:S05]  /*2ad0*/  F2FP.F16.F32.PACK_AB R19, RZ, R19 ;  /* 0x00000013ff13723e */ /* 0x000fca00000000ff */
[----:B------:R0:W-:Y:S01]  /*2ae0*/  @P0 STG.E.U16 desc[UR12][R2.64+0x30], R19 ;  /* 0x0000301302000986 */ /* 0x0001e2000c10150c */
[----:B------:R-:W-:-:S13]  /*2af0*/  ISETP.GT.AND P0, PT, R0, RZ, P1 ;  /* 0x000000ff0000720c */ /* 0x000fda0000f04270 */
[----:B0-----:R-:W-:Y:S05]  /*2b00*/  @!P0 BRA `(.L_x_51) ;  /* 0x0000000000048947 */ /* 0x001fea0003800000 */
[----:B------:R0:W5:Y:S02]  /*2b10*/  LDG.E.LTC128B.U16 R20, desc[UR12][R4.64+0x32] ;  /* 0x0000320c04147981 */ /* 0x000164000c1e1520 */
.L_x_51:
[----:B------:R-:W-:Y:S05]  /*2b20*/  BSYNC B0 ;  /* 0x0000000000007941 */ /* 0x000fea0003800000 */
.L_x_50:
        /* <DEDUP_REMOVED lines=9> */
.L_x_53:
[----:B------:R-:W-:Y:S05]  /*2bc0*/  BSYNC B0 ;  /* 0x0000000000007941 */ /* 0x000fea0003800000 */
.L_x_52:
        /* <DEDUP_REMOVED lines=9> */
.L_x_55:
[----:B------:R-:W-:Y:S05]  /*2c60*/  BSYNC B0 ;  /* 0x0000000000007941 */ /* 0x000fea0003800000 */
.L_x_54:
        /* <DEDUP_REMOVED lines=11> */
.L_x_57:
[----:B------:R-:W-:Y:S05]  /*2d20*/  BSYNC B0 ;  /* 0x0000000000007941 */ /* 0x000fea0003800000 */
.L_x_56:
        /* <DEDUP_REMOVED lines=11> */
.L_x_59:
[----:B------:R-:W-:Y:S05]  /*2de0*/  BSYNC B0 ;  /* 0x0000000000007941 */ /* 0x000fea0003800000 */
.L_x_58:
        /* <DEDUP_REMOVED lines=9> */
.L_x_61:
[----:B------:R-:W-:Y:S05]  /*2e80*/  BSYNC B0 ;  /* 0x0000000000007941 */ /* 0x000fea0003800000 */
.L_x_60:
        /* <DEDUP_REMOVED lines=9> */
.L_x_63:
[----:B------:R-:W-:Y:S05]  /*2f20*/  BSYNC B0 ;  /* 0x0000000000007941 */ /* 0x000fea0003800000 */
.L_x_62:
        /* <DEDUP_REMOVED lines=11> */
.L_x_65:
[----:B------:R-:W-:Y:S05]  /*2fe0*/  BSYNC B0 ;  /* 0x0000000000007941 */ /* 0x000fea0003800000 */
.L_x_64:
[----:B-----5:R-:W-:Y:S01]  /*2ff0*/  HADD2.F32 R19, -RZ, R20.H0_H0 ;  /* 0x20000014ff137230 */ /* 0x020fe20000004100 */
[----:B------:R-:W-:Y:S01]  /*3000*/  ISETP.GT.AND P4, PT, R10, 0x29, PT ;  /* 0x000000290a00780c */ /* 0x000fe20003f84270 */
[----:B------:R-:W-:Y:S03]  /*3010*/  BSSY B0, `(.L_x_66) ;  /* 0x0000008000007945 */ /* 0x000fe60003800000 */
[----:B------:R-:W-:-:S04]  /*3020*/  FMUL R19, R19, R14 ;  /* 0x0000000e13137220 */ /* 0x000fc80000400000 */
[----:B------:R-:W-:-:S05]  /*3030*/  FFMA R19, R140, R11, R19 ;  /* 0x0000000b8c137223 */ /* 0x000fca0000000013 */
[----:B------:R-:W-:-:S05]  /*3040*/  F2FP.F16.F32.PACK_AB R19, RZ, R19 ;  /* 0x00000013ff13723e */ /* 0x000fca00000000ff */
[----:B------:R0:W-:Y:S01]  /*3050*/  @P0 STG.E.U16 desc[UR12][R2.64+0x50], R19 ;  /* 0x0000501302000986 */ /* 0x0001e2000c10150c */
[----:B------:R-:W-:-:S13]  /*3060*/  ISETP.GT.AND P0, PT, R0, RZ, P4 ;  /* 0x000000ff0000720c */ /* 0x000fda0002704270 */
[----:B0-----:R-:W-:Y:S05]  /*3070*/  @!P0 BRA `(.L_x_67) ;  /* 0x0000000000048947 */ /* 0x001fea0003800000 */
[----:B------:R0:W5:Y:S02]  /*3080*/  LDG.E.LTC128B.U16 R20, desc[UR12][R4.64+0x52] ;  /* 0x0000520c04147981 */ /* 0x000164000c1e1520 */
.L_x_67:
[----:B------:R-:W-:Y:S05]  /*3090*/  BSYNC B0 ;  /* 0x0000000000007941 */ /* 0x000fea0003800000 */
.L_x_66:
        /* <DEDUP_REMOVED lines=9> */
.L_x_69:
[----:B------:R-:W-:Y:S05]  /*3130*/  BSYNC B0 ;  /* 0x0000000000007941 */ /* 0x000fea0003800000 */
.L_x_68:
        /* <DEDUP_REMOVED lines=9> */
.L_x_71:
[----:B------:R-:W-:Y:S05]  /*31d0*/  BSYNC B0 ;  /* 0x0000000000007941 */ /* 0x000fea0003800000 */
.L_x_70:
        /* <DEDUP_REMOVED lines=10> */
.L_x_73:
[----:B------:R-:W-:Y:S05]  /*3280*/  BSYNC B0 ;  /* 0x0000000000007941 */ /* 0x000fea0003800000 */
.L_x_72:
        /* <DEDUP_REMOVED lines=10> */
.L_x_75:
[----:B------:R-:W-:Y:S05]  /*3330*/  BSYNC B0 ;  /* 0x0000000000007941 */ /* 0x000fea0003800000 */
.L_x_74:
        /* <DEDUP_REMOVED lines=9> */
.L_x_77:
[----:B------:R-:W-:Y:S05]  /*33d0*/  BSYNC B0 ;  /* 0x0000000000007941 */ /* 0x000fea0003800000 */
.L_x_76:
        /* <DEDUP_REMOVED lines=9> */
.L_x_79:
[----:B------:R-:W-:Y:S05]  /*3470*/  BSYNC B0 ;  /* 0x0000000000007941 */ /* 0x000fea0003800000 */
.L_x_78:
        /* <DEDUP_REMOVED lines=10> */
.L_x_81:
[----:B------:R-:W-:Y:S05]  /*3520*/  BSYNC B0 ;  /* 0x0000000000007941 */ /* 0x000fea0003800000 */
.L_x_80:
[----:B-----5:R-:W-:Y:S01]  /*3530*/  HADD2.F32 R19, -RZ, R20.H0_H0 ;  /* 0x20000014ff137230 */ /* 0x020fe20000004100 */
[----:B------:R-:W-:Y:S04]  /*3540*/  BSSY B0, `(.L_x_82) ;  /* 0x0000009000007945 */ /* 0x000fe80003800000 */
[----:B------:R-:W-:-:S04]  /*3550*/  FMUL R19, R19, R14 ;  /* 0x0000000e13137220 */ /* 0x000fc80000400000 */
[----:B------:R-:W-:-:S05]  /*3560*/  FFMA R19, R148, R11, R19 ;  /* 0x0000000b94137223 */ /* 0x000fca0000000013 */
[----:B------:R-:W-:-:S05]  /*3570*/  F2FP.F16.F32.PACK_AB R19, RZ, R19 ;  /* 0x00000013ff13723e */ /* 0x000fca00000000ff */
[----:B------:R0:W-:Y:S01]  /*3580*/  @P0 STG.E.U16 desc[UR12][R2.64+0x70], R19 ;  /* 0x0000701302000986 */ /* 0x0001e2000c10150c */
[----:B------:R-:W-:-:S04]  /*3590*/  ISETP.GT.AND P0, PT, R10, 0x39, PT ;  /* 0x000000390a00780c */ /* 0x000fc80003f04270 */
[----:B------:R-:W-:-:S13]  /*35a0*/  ISETP.GT.AND P5, PT, R0, RZ, P0 ;  /* 0x000000ff0000720c */ /* 0x000fda00007a4270 */
[----:B0-----:R-:W-:Y:S05]  /*35b0*/  @!P5 BRA `(.L_x_83) ;  /* 0x000000000004d947 */ /* 0x001fea0003800000 */
[----:B------:R0:W5:Y:S02]  /*35c0*/  LDG.E.LTC128B.U16 R20, desc[UR12][R4.64+0x72] ;  /* 0x0000720c04147981 */ /* 0x000164000c1e1520 */
.L_x_83:
[----:B------:R-:W-:Y:S05]  /*35d0*/  BSYNC B0 ;  /* 0x0000000000007941 */ /* 0x000fea0003800000 */
.L_x_82:
        /* <DEDUP_REMOVED lines=9> */
.L_x_85:
[----:B------:R-:W-:Y:S05]  /*3670*/  BSYNC B0 ;  /* 0x0000000000007941 */ /* 0x000fea0003800000 */
.L_x_84:
        /* <DEDUP_REMOVED lines=9> */
.L_x_87:
[----:B------:R-:W-:Y:S05]  /*3710*/  BSYNC B0 ;  /* 0x0000000000007941 */ /* 0x000fea0003800000 */
.L_x_86:
[----:B-----5:R-:W-:Y:S01]  /*3720*/  HADD2.F32 R19, -RZ, R20.H0_H0 ;  /* 0x20000014ff137230 */ /* 0x020fe20000004100 */
[----:B------:R-:W-:Y:S01]  /*3730*/  LOP3.LUT R123, R17, 0x10, RZ, 0xfc, !PT ;  /* 0x00000010117b7812 */ /* 0x000fe200078efcff */
[----:B------:R-:W-:Y:S02]  /*3740*/  USHF.L.U32 UR22, UR4, 0x7, URZ ;  /* 0x0000000704167899 */ /* 0x000fe4000800063f */
[----:B------:R-:W-:Y:S01]  /*3750*/  USHF.L.U64.HI UR4, UR4, 0x7, UR5 ;  /* 0x0000000704047899 */ /* 0x000fe20008010205 */
[----:B------:R-:W-:-:S04]  /*3760*/  FMUL R16, R19, R14 ;  /* 0x0000000e13107220 */ /* 0x000fc80000400000 */
[----:B------:R-:W-:-:S05]  /*3770*/  FFMA R16, R151, R11, R16 ;  /* 0x0000000b97107223 */ /* 0x000fca0000000010 */
[----:B------:R-:W-:-:S05]  /*3780*/  F2FP.F16.F32.PACK_AB R16, RZ, R16 ;  /* 0x00000010ff10723e */ /* 0x000fca00000000ff */
[----:B------:R1:W-:Y:S01]  /*3790*/  @P5 STG.E.U16 desc[UR12][R6.64+0x72], R16 ;  /* 0x0000721006005986 */ /* 0x0003e2000c10150c */
[----:B------:R-:W-:-:S05]  /*37a0*/  IADD3 R126, P5, R123, R2, RZ ;  /* 0x000000027b7e7210 */ /* 0x000fca0007fbe0ff */
[----:B------:R-:W-:Y:S01]  /*37b0*/  IMAD.X R127, R21, 0x1, R3, P5 ;  /* 0x00000001157f7824 */ /* 0x000fe200028e0603 */
[----:B------:R-:W-:-:S04]  /*37c0*/  IADD3 R18, P5, R4, UR22, RZ ;  /* 0x0000001604127c10 */ /* 0x000fc8000ffbe0ff */
[----:B------:R-:W-:Y:S02]  /*37d0*/  IADD3.X R19, R5, UR4, RZ, P5, !PT ;  /* 0x0000000405137c10 */ /* 0x000fe4000affe4ff */
[----:B------:R-:W-:-:S04]  /*37e0*/  ISETP.GT.AND P5, PT, R10, RZ, PT ;  /* 0x000000ff0a00720c */ /* 0x000fc80003fa4270 */
[----:B------:R-:W-:-:S13]  /*37f0*/  ISETP.GT.AND P5, PT, R0, 0x40, P5 ;  /* 0x000000400000780c */ /* 0x000fda0002fa4270 */
[----:B------:R-:W2:Y:S01]  /*3800*/  @P5 LDG.E.LTC128B.U16 R20, desc[UR12][R18.64] ;  /* 0x0000000c12145981 */ /* 0x000ea2000c1e1520 */
[----:B------:R-:W-:Y:S01]  /*3810*/  LOP3.LUT R121, R17, 0x12, RZ, 0xfc, !PT ;  /* 0x0000001211797812 */ /* 0x000fe200078efcff */
[----:B------:R-:W-:Y:S01]  /*3820*/  ULOP3.LUT UR21, UR22, 0x2, URZ, 0xfc, !UPT ;  /* 0x0000000216157892 */ /* 0x000fe2000f8efc3f */
[----:B--2---:R-:W-:-:S05]  /*3830*/  HADD2.F32 R23, -RZ, R20.H0_H0 ;  /* 0x20000014ff177230 */ /* 0x004fca0000004100 */
[----:B------:R-:W-:-:S04]  /*3840*/  FMUL R23, R23, R14 ;  /* 0x0000000e17177220 */ /* 0x000fc80000400000 */
[----:B------:R-:W-:-:S05]  /*3850*/  FFMA R23, R88, R11, R23 ;  /* 0x0000000b58177223 */ /* 0x000fca0000000017 */
[----:B------:R-:W-:-:S04]  /*3860*/  F2FP.F16.F32.PACK_AB R23, RZ, R23 ;  /* 0x00000017ff17723e */ /* 0x000fc800000000ff */
[----:B------:R-:W-:-:S05]  /*3870*/  PRMT R22, R23, 0x7610, R22 ;  /* 0x0000761017167816 */ /* 0x000fca0000000016 */
[----:B------:R2:W-:Y:S01]  /*3880*/  @P5 STG.E.U16 desc[UR12][R12.64], R22 ;  /* 0x000000160c005986 */ /* 0x0005e2000c10150c */
[----:B------:R-:W-:-:S05]  /*3890*/  IADD3 R128, P5, R121, R2, RZ ;  /* 0x0000000279807210 */ /* 0x000fca0007fbe0ff */
[----:B------:R-:W-:Y:S01]  /*38a0*/  IMAD.X R129, R21, 0x1, R3, P5 ;  /* 0x0000000115817824 */ /* 0x000fe200028e0603 */
[----:B------:R-:W-:-:S04]  /*38b0*/  IADD3 R130, P5, R4, UR21, RZ ;  /* 0x0000001504827c10 */ /* 0x000fc8000ffbe0ff */
[----:B------:R-:W-:Y:S02]  /*38c0*/  IADD3.X R131, R5, UR4, RZ, P5, !PT ;  /* 0x0000000405837c10 */ /* 0x000fe4000affe4ff */
[----:B------:R-:W-:-:S13]  /*38d0*/  ISETP.GT.AND P5, PT, R0, 0x40, P6 ;  /* 0x000000400000780c */ /* 0x000fda00037a4270 */
[----:B------:R-:W3:Y:S01]  /*38e0*/  @P5 LDG.E.LTC128B.U16 R20, desc[UR12][R130.64] ;  /* 0x0000000c82145981 */ /* 0x000ee2000c1e1520 */
[----:B------:R-:W-:Y:S01]  /*38f0*/  BSSY B0, `(.L_x_88) ;  /* 0x000000e000007945 */ /* 0x000fe20003800000 */
[----:B---3--:R-:W-:-:S05]  /*3900*/  HADD2.F32 R23, -RZ, R20.H0_H0 ;  /* 0x20000014ff177230 */ /* 0x008fca0000004100 */
[----:B-1----:R-:W-:-:S04]  /*3910*/  FMUL R16, R23, R14 ;  /* 0x0000000e17107220 */ /* 0x002fc80000400000 */
[----:B------:R-:W-:-:S05]  /*3920*/  FFMA R16, R89, R11, R16 ;  /* 0x0000000b59107223 */ /* 0x000fca0000000010 */
[----:B------:R-:W-:-:S05]  /*3930*/  F2FP.F16.F32.PACK_AB R16, RZ, R16 ;  /* 0x00000010ff10723e */ /* 0x000fca00000000ff */
[----:B------:R1:W-:Y:S01]  /*3940*/  @P5 STG.E.U16 desc[UR12][R124.64], R16 ;  /* 0x000000107c005986 */ /* 0x0003e2000c10150c */
[----:B------:R-:W-:-:S05]  /*3950*/  IADD3 R88, P5, R17, R6, RZ ;  /* 0x0000000611587210 */ /* 0x000fca0007fbe0ff */
[----:B------:R-:W-:Y:S01]  /*3960*/  IMAD.X R89, R21, 0x1, R7, P5 ;  /* 0x0000000115597824 */ /* 0x000fe200028e0607 */
[----:B--2---:R-:W-:-:S04]  /*3970*/  IADD3 R22, P5, R8, UR22, RZ ;  /* 0x0000001608167c10 */ /* 0x004fc8000ffbe0ff */
[----:B------:R-:W-:Y:S02]  /*3980*/  IADD3.X R23, R9, UR4, RZ, P5, !PT ;  /* 0x0000000409177c10 */ /* 0x000fe4000affe4ff */
[----:B------:R-:W-:-:S04]  /*3990*/  ISETP.GT.AND P5, PT, R10, RZ, PT ;  /* 0x000000ff0a00720c */ /* 0x000fc80003fa4270 */
[----:B------:R-:W-:-:S13]  /*39a0*/  ISETP.GT.AND P5, PT, R0, 0x48, P5 ;  /* 0x000000480000780c */ /* 0x000fda0002fa4270 */
[----:B-1----:R-:W-:Y:S05]  /*39b0*/  @!P5 BRA `(.L_x_89) ;  /* 0x000000000004d947 */ /* 0x002fea0003800000 */
[----:B------:R1:W5:Y:S02]  /*39c0*/  LDG.E.LTC128B.U16 R20, desc[UR12][R22.64] ;  /* 0x0000000c16147981 */ /* 0x000364000c1e1520 */
.L_x_89:
[----:B------:R-:W-:Y:S05]  /*39d0*/  BSYNC B0 ;  /* 0x0000000000007941 */ /* 0x000fea0003800000 */
.L_x_88:
[----:B-----5:R-:W-:Y:S01]  /*39e0*/  HADD2.F32 R125, -RZ, R20.H0_H0 ;  /* 0x20000014ff7d7230 */ /* 0x020fe20000004100 */
[----:B------:R-:W-:Y:S04]  /*39f0*/  BSSY B0, `(.L_x_90) ;  /* 0x000000c000007945 */ /* 0x000fe80003800000 */
[----:B------:R-:W-:-:S04]  /*3a00*/  FMUL R125, R125, R14 ;  /* 0x0000000e7d7d7220 */ /* 0x000fc80000400000 */
[----:B------:R-:W-:-:S05]  /*3a10*/  FFMA R125, R90, R11, R125 ;  /* 0x0000000b5a7d7223 */ /* 0x000fca000000007d */
[----:B------:R-:W-:-:S05]  /*3a20*/  F2FP.F16.F32.PACK_AB R125, RZ, R125 ;  /* 0x0000007dff7d723e */ /* 0x000fca00000000ff */
[----:B------:R2:W-:Y:S01]  /*3a30*/  @P5 STG.E.U16 desc[UR12][R88.64], R125 ;  /* 0x0000007d58005986 */ /* 0x0005e2000c10150c */
[----:B------:R-:W-:-:S05]  /*3a40*/  IADD3 R132, P5, R15, R6, RZ ;  /* 0x000000060f847210 */ /* 0x000fca0007fbe0ff */
[----:B------:R-:W-:Y:S01]  /*3a50*/  IMAD.X R133, R21, 0x1, R7, P5 ;  /* 0x0000000115857824 */ /* 0x000fe200028e0607 */
[----:B------:R-:W-:-:S13]  /*3a60*/  ISETP.GT.AND P5, PT, R0, 0x48, P6 ;  /* 0x000000480000780c */ /* 0x000fda00037a4270 */
[----:B--2---:R-:W-:Y:S05]  /*3a70*/  @!P5 BRA `(.L_x_91) ;  /* 0x00000000000cd947 */ /* 0x004fea0003800000 */
[----:B------:R-:W-:-:S04]  /*3a80*/  IADD3 R124, P6, R8, UR21, RZ ;  /* 0x00000015087c7c10 */ /* 0x000fc8000ffde0ff */
[----:B------:R-:W-:-:S05]  /*3a90*/  IADD3.X R125, R9, UR4, RZ, P6, !PT ;  /* 0x00000004097d7c10 */ /* 0x000fca000b7fe4ff */
[----:B------:R2:W5:Y:S04]  /*3aa0*/  LDG.E.LTC128B.U16 R20, desc[UR12][R124.64] ;  /* 0x0000000c7c147981 */ /* 0x000568000c1e1520 */
.L_x_91:
[----:B------:R-:W-:Y:S05]  /*3ab0*/  BSYNC B0 ;  /* 0x0000000000007941 */ /* 0x000fea0003800000 */
.L_x_90:
[----:B--2--5:R-:W-:Y:S01]  /*3ac0*/  HADD2.F32 R125, -RZ, R20.H0_H0 ;  /* 0x20000014ff7d7230 */ /* 0x024fe20000004100 */
[----:B------:R-:W-:Y:S01]  /*3ad0*/  ULOP3.LUT UR20, UR22, 0x10, URZ, 0xfc, !UPT ;  /* 0x0000001016147892 */ /* 0x000fe2000f8efc3f */
[----:B------:R-:W-:-:S03]  /*3ae0*/  ISETP.GT.AND P6, PT, R10, 0x8, PT ;  /* 0x000000080a00780c */ /* 0x000fc60003fc4270 */
[----:B------:R-:W-:-:S04]  /*3af0*/  FMUL R16, R125, R14 ;  /* 0x0000000e7d107220 */ /* 0x000fc80000400000 */
[----:B------:R-:W-:Y:S01]  /*3b00*/  FFMA R16, R91, R11, R16 ;  /* 0x0000000b5b107223 */ /* 0x000fe20000000010 */
[----:B------:R-:W-:-:S04]  /*3b10*/  LOP3.LUT R91, R17, 0x20, RZ, 0xfc, !PT ;  /* 0x00000020115b7812 */ /* 0x000fc800078efcff */
[----:B------:R-:W-:-:S05]  /*3b20*/  F2FP.F16.F32.PACK_AB R16, RZ, R16 ;  /* 0x00000010ff10723e */ /* 0x000fca00000000ff */
[----:B------:R2:W-:Y:S01]  /*3b30*/  @P5 STG.E.U16 desc[UR12][R132.64], R16 ;  /* 0x0000001084005986 */ /* 0x0005e2000c10150c */
[----:B------:R-:W-:-:S05]  /*3b40*/  IADD3 R130, P5, R91, R2, RZ ;  /* 0x000000025b827210 */ /* 0x000fca0007fbe0ff */
[----:B------:R-:W-:Y:S01]  /*3b50*/  IMAD.X R131, R21, 0x1, R3, P5 ;  /* 0x0000000115837824 */ /* 0x000fe200028e0603 */
[----:B------:R-:W-:-:S04]  /*3b60*/  IADD3 R134, P5, R4, UR20, RZ ;  /* 0x0000001404867c10 */ /* 0x000fc8000ffbe0ff */
[----:B------:R-:W-:Y:S02]  /*3b70*/  IADD3.X R135, R5, UR4, RZ, P5, !PT ;  /* 0x0000000405877c10 */ /* 0x000fe4000affe4ff */
[----:B------:R-:W-:-:S13]  /*3b80*/  ISETP.GT.AND P5, PT, R0, 0x40, P6 ;  /* 0x000000400000780c */ /* 0x000fda00037a4270 */
[----:B------:R-:W3:Y:S01]  /*3b90*/  @P5 LDG.E.LTC128B.U16 R20, desc[UR12][R134.64] ;  /* 0x0000000c86145981 */ /* 0x000ee2000c1e1520 */
[----:B------:R-:W-:Y:S01]  /*3ba0*/  ULOP3.LUT UR19, UR22, 0x12, URZ, 0xfc, !UPT ;  /* 0x0000001216137892 */ /* 0x000fe2000f8efc3f */
[----:B---3--:R-:W-:-:S05]  /*3bb0*/  HADD2.F32 R125, -RZ, R20.H0_H0 ;  /* 0x20000014ff7d7230 */ /* 0x008fca0000004100 */
[----:B------:R-:W-:-:S04]  /*3bc0*/  FMUL R125, R125, R14 ;  /* 0x0000000e7d7d7220 */ /* 0x000fc80000400000 */
[----:B------:R-:W-:-:S05]  /*3bd0*/  FFMA R125, R92, R11, R125 ;  /* 0x0000000b5c7d7223 */ /* 0x000fca000000007d */
[----:B------:R-:W-:-:S04]  /*3be0*/  F2FP.F16.F32.PACK_AB R125, RZ, R125 ;  /* 0x0000007dff7d723e */ /* 0x000fc800000000ff */
[----:B------:R-:W-:Y:S02]  /*3bf0*/  PRMT R90, R125, 0x7610, R90 ;  /* 0x000076107d5a7816 */ /* 0x000fe4000000005a */
[----:B------:R-:W-:-:S03]  /*3c00*/  LOP3.LUT R125, R17, 0x22, RZ, 0xfc, !PT ;  /* 0x00000022117d7812 */ /* 0x000fc600078efcff */
[----:B------:R3:W-:Y:S01]  /*3c10*/  @P5 STG.E.U16 desc[UR12][R126.64], R90 ;  /* 0x0000005a7e005986 */ /* 0x0007e2000c10150c */
[----:B--2---:R-:W-:-:S05]  /*3c20*/  IADD3 R132, P5, R125, R2, RZ ;  /* 0x000000027d847210 */ /* 0x004fca0007fbe0ff */
[----:B------:R-:W-:Y:S01]  /*3c30*/  IMAD.X R133, R21, 0x1, R3, P5 ;  /* 0x0000000115857824 */ /* 0x000fe200028e0603 */
[----:B------:R-:W-:-:S04]  /*3c40*/  IADD3 R134, P5, R4, UR19, RZ ;  /* 0x0000001304867c10 */ /* 0x000fc8000ffbe0ff */
[----:B------:R-:W-:Y:S02]  /*3c50*/  IADD3.X R135, R5, UR4, RZ, P5, !PT ;  /* 0x0000000405877c10 */ /* 0x000fe4000affe4ff */
[----:B------:R-:W-:-:S04]  /*3c60*/  ISETP.GT.AND P5, PT, R10, 0x9, PT ;  /* 0x000000090a00780c */ /* 0x000fc80003fa4270 */
[----:B------:R-:W-:-:S13]  /*3c70*/  ISETP.GT.AND P5, PT, R0, 0x40, P5 ;  /* 0x000000400000780c */ /* 0x000fda0002fa4270 */
[----:B------:R-:W2:Y:S01]  /*3c80*/  @P5 LDG.E.LTC128B.U16 R20, desc[UR12][R134.64] ;  /* 0x0000000c86145981 */ /* 0x000ea2000c1e1520 */
[----:B------:R-:W-:Y:S01]  /*3c90*/  BSSY B0, `(.L_x_92) ;  /* 0x000000d000007945 */ /* 0x000fe20003800000 */
[----:B--2---:R-:W-:-:S05]  /*3ca0*/  HADD2.F32 R137, -RZ, R20.H0_H0 ;  /* 0x20000014ff897230 */ /* 0x004fca0000004100 */
[----:B------:R-:W-:-:S04]  /*3cb0*/  FMUL R16, R137, R14 ;  /* 0x0000000e89107220 */ /* 0x000fc80000400000 */
[----:B------:R-:W-:-:S05]  /*3cc0*/  FFMA R16, R93, R11, R16 ;  /* 0x0000000b5d107223 */ /* 0x000fca0000000010 */
[----:B------:R-:W-:-:S05]  /*3cd0*/  F2FP.F16.F32.PACK_AB R16, RZ, R16 ;  /* 0x00000010ff10723e */ /* 0x000fca00000000ff */
[----:B------:R2:W-:Y:S01]  /*3ce0*/  @P5 STG.E.U16 desc[UR12][R128.64], R16 ;  /* 0x0000001080005986 */ /* 0x0005e2000c10150c */
[----:B---3--:R-:W-:-:S05]  /*3cf0*/  IADD3 R126, P5, R123, R6, RZ ;  /* 0x000000067b7e7210 */ /* 0x008fca0007fbe0ff */
[----:B------:R-:W-:Y:S01]  /*3d00*/  IMAD.X R127, R21, 0x1, R7, P5 ;  /* 0x00000001157f7824 */ /* 0x000fe200028e0607 */
[----:B------:R-:W-:-:S13]  /*3d10*/  ISETP.GT.AND P5, PT, R0, 0x48, P6 ;  /* 0x000000480000780c */ /* 0x000fda00037a4270 */
[----:B--2---:R-:W-:Y:S05]  /*3d20*/  @!P5 BRA `(.L_x_93) ;  /* 0x00000000000cd947 */ /* 0x004fea0003800000 */
[----:B------:R-:W-:-:S04]  /*3d30*/  IADD3 R92, P6, R8, UR20, RZ ;  /* 0x00000014085c7c10 */ /* 0x000fc8000ffde0ff */
[----:B------:R-:W-:-:S05]  /*3d40*/  IADD3.X R93, R9, UR4, RZ, P6, !PT ;  /* 0x00000004095d7c10 */ /* 0x000fca000b7fe4ff */
[----:B------:R2:W5:Y:S04]  /*3d50*/  LDG.E.LTC128B.U16 R20, desc[UR12][R92.64] ;  /* 0x0000000c5c147981 */ /* 0x000568000c1e1520 */
.L_x_93:
[----:B------:R-:W-:Y:S05]  /*3d60*/  BSYNC B0 ;  /* 0x0000000000007941 */ /* 0x000fea0003800000 */
.L_x_92:
[----:B--2--5:R-:W-:Y:S01]  /*3d70*/  HADD2.F32 R93, -RZ, R20.H0_H0 ;  /* 0x20000014ff5d7230 */ /* 0x024fe20000004100 */
[----:B------:R-:W-:Y:S01]  /*3d80*/  ISETP.GT.AND P6, PT, R10, 0x9, PT ;  /* 0x000000090a00780c */ /* 0x000fe20003fc4270 */
[----:B------:R-:W-:Y:S03]  /*3d90*/  BSSY B0, `(.L_x_94) ;  /* 0x000000c000007945 */ /* 0x000fe60003800000 */
        /* <DEDUP_REMOVED lines=11> */
.L_x_95:
[----:B------:R-:W-:Y:S05]  /*3e50*/  BSYNC B0 ;  /* 0x0000000000007941 */ /* 0x000fea0003800000 */
.L_x_94:
[----:B--2--5:R-:W-:Y:S01]  /*3e60*/  HADD2.F32 R93, -RZ, R20.H0_H0 ;  /* 0x20000014ff5d7230 */ /* 0x024fe20000004100 */
[----:B------:R-:W-:Y:S01]  /*3e70*/  ULOP3.LUT UR18, UR22, 0x20, URZ, 0xfc, !UPT ;  /* 0x0000002016127892 */ /* 0x000fe2000f8efc3f */
[----:B------:R-:W-:-:S03]  /*3e80*/  ISETP.GT.AND P6, PT, R10, 0x10, PT ;  /* 0x000000100a00780c */ /* 0x000fc60003fc4270 */
[----:B------:R-:W-:Y:S01]  /*3e90*/  FMUL R16, R93, R14 ;  /* 0x0000000e5d107220 */ /* 0x000fe20000400000 */
[----:B------:R-:W-:-:S03]  /*3ea0*/  LOP3.LUT R93, R17, 0x30, RZ, 0xfc, !PT ;  /* 0x00000030115d7812 */ /* 0x000fc600078efcff */
[----:B------:R-:W-:-:S05]  /*3eb0*/  FFMA R16, R95, R11, R16 ;  /* 0x0000000b5f107223 */ /* 0x000fca0000000010 */
        /* <DEDUP_REMOVED lines=36> */
.L_x_97:
[----:B------:R-:W-:Y:S05]  /*4100*/  BSYNC B0 ;  /* 0x0000000000007941 */ /* 0x000fea0003800000 */
.L_x_96:
        /* <DEDUP_REMOVED lines=14> */
.L_x_99:
[----:B------:R-:W-:Y:S05]  /*41f0*/  BSYNC B0 ;  /* 0x0000000000007941 */ /* 0x000fea0003800000 */
.L_x_98:
        /* <DEDUP_REMOVED lines=42> */
.L_x_101:
[----:B------:R-:W-:Y:S05]  /*44a0*/  BSYNC B0 ;  /* 0x0000000000007941 */ /* 0x000fea0003800000 */
.L_x_100:
        /* <DEDUP_REMOVED lines=14> */
.L_x_103:
[----:B------:R-:W-:Y:S05]  /*4590*/  BSYNC B0 ;  /* 0x0000000000007941 */ /* 0x000fea0003800000 */
.L_x_102:
        /* <DEDUP_REMOVED lines=42> */
.L_x_105:
[----:B------:R-:W-:Y:S05]  /*4840*/  BSYNC B0 ;  /* 0x0000000000007941 */ /* 0x000fea0003800000 */
.L_x_104:
        /* <DEDUP_REMOVED lines=14> */
.L_x_107:
[----:B------:R-:W-:Y:S05]  /*4930*/  BSYNC B0 ;  /* 0x0000000000007941 */ /* 0x000fea0003800000 */
.L_x_106:
        /* <DEDUP_REMOVED lines=41> */
.L_x_109:
[----:B------:R-:W-:Y:S05]  /*4bd0*/  BSYNC B0 ;  /* 0x0000000000007941 */ /* 0x000fea0003800000 */
.L_x_108:
[----:B--2--5:R-:W-:Y:S01]  /*4be0*/  HADD2.F32 R109, -RZ, R20.H0_H0 ;  /* 0x20000014ff6d7230 */ /* 0x024fe20000004100 */
        /* <DEDUP_REMOVED lines=12> */
.L_x_111:
[----:B------:R-:W-:Y:S05]  /*4cb0*/  BSYNC B0 ;  /* 0x0000000000007941 */ /* 0x000fea0003800000 */
.L_x_110:
[----:B--2--5:R-:W-:Y:S01]  /*4cc0*/  HADD2.F32 R109, -RZ, R20.H0_H0 ;  /* 0x20000014ff6d7230 */ /* 0x024fe20000004100 */
[----:B------:R-:W-:-:S04]  /*4cd0*/  ULOP3.LUT UR8, UR22, 0x60, URZ, 0xfc, !UPT ;  /* 0x0000006016087892 */ /* 0x000fc8000f8efc3f */
        /* <DEDUP_REMOVED lines=31> */
[----:B------:R-:W-:-:S05]  /*4ed0*/  IADD3 R112, P5, R105, R6, RZ ;  /* 0x0000000669707210 */ /* 0x000fca0007fbe0ff */
[----:B------:R-:W-:Y:S01]  /*4ee0*/  IMAD.X R113, R21, 0x1, R7, P5 ;  /* 0x0000000115717824 */ /* 0x000fe200028e0607 */
[----:B------:R-:W-:-:S13]  /*4ef0*/  ISETP.GT.AND P5, PT, R0, 0x48, P3 ;  /* 0x000000480000780c */ /* 0x000fda0001fa4270 */
[----:B---3--:R-:W-:Y:S05]  /*4f00*/  @!P5 BRA `(.L_x_113) ;  /* 0x00000000000cd947 */ /* 0x008fea0003800000 */
[----:B------:R-:W-:-:S04]  /*4f10*/  IADD3 R2, P6, R8, UR8, RZ ;  /* 0x0000000808027c10 */ /* 0x000fc8000ffde0ff */
[----:B------:R-:W-:-:S05]  /*4f20*/  IADD3.X R3, R9, UR4, RZ, P6, !PT ;  /* 0x0000000409037c10 */ /* 0x000fca000b7fe4ff */
[----:B------:R2:W5:Y:S04]  /*4f30*/  LDG.E.LTC128B.U16 R20, desc[UR12][R2.64] ;  /* 0x0000000c02147981 */ /* 0x000568000c1e1520 */
.L_x_113:
[----:B------:R-:W-:Y:S05]  /*4f40*/  BSYNC B0 ;  /* 0x0000000000007941 */ /* 0x000fea0003800000 */
.L_x_112:
        /* <DEDUP_REMOVED lines=13> */
.L_x_115:
[----:B------:R-:W-:Y:S05]  /*5020*/  BSYNC B0 ;  /* 0x0000000000007941 */ /* 0x000fea0003800000 */
.L_x_114:
[----:B--2--5:R-:W-:Y:S01]  /*5030*/  HADD2.F32 R3, -RZ, R20.H0_H0 ;  /* 0x20000014ff037230 */ /* 0x024fe20000004100 */
[----:B------:R-:W-:-:S04]  /*5040*/  ULOP3.LUT UR6, UR22, 0x70, URZ, 0xfc, !UPT ;  /* 0x0000007016067892 */ /* 0x000fc8000f8efc3f */
        /* <DEDUP_REMOVED lines=8> */
[----:B--2---:R-:W-:Y:S02]  /*50d0*/  IADD3.X R3, R5, UR4, RZ, P5, !PT ;  /* 0x0000000405037c10 */ /* 0x004fe4000affe4ff */
[----:B------:R-:W-:-:S13]  /*50e0*/  ISETP.GT.AND P5, PT, R0, 0x40, P1 ;  /* 0x000000400000780c */ /* 0x000fda0000fa4270 */
[----:B------:R-:W2:Y:S01]  /*50f0*/  @P5 LDG.E.LTC128B.U16 R20, desc[UR12][R2.64] ;  /* 0x0000000c02145981 */ /* 0x000ea2000c1e1520 */
[----:B------:R-:W-:Y:S01]  /*5100*/  ULOP3.LUT UR5, UR22, 0x72, URZ, 0xfc, !UPT ;  /* 0x0000007216057892 */ /* 0x000fe2000f8efc3f */
[----:B--2---:R-:W-:-:S05]  /*5110*/  HADD2.F32 R115, -RZ, R20.H0_H0 ;  /* 0x20000014ff737230 */ /* 0x004fca0000004100 */
[----:B------:R-:W-:-:S04]  /*5120*/  FMUL R115, R115, R14 ;  /* 0x0000000e73737220 */ /* 0x000fc80000400000 */
[----:B------:R-:W-:-:S05]  /*5130*/  FFMA R115, R116, R11, R115 ;  /* 0x0000000b74737223 */ /* 0x000fca0000000073 */
[----:B------:R-:W-:-:S05]  /*5140*/  F2FP.F16.F32.PACK_AB R115, RZ, R115 ;  /* 0x00000073ff73723e */ /* 0x000fca00000000ff */
[----:B------:R-:W-:Y:S01]  /*5150*/  @P5 STG.E.U16 desc[UR12][R126.64], R115 ;  /* 0x000000737e005986 */ /* 0x000fe2000c10150c */
[----:B------:R-:W-:-:S05]  /*5160*/  IADD3 R6, P5, R111, R6, RZ ;  /* 0x000000066f067210 */ /* 0x000fca0007fbe0ff */
[----:B------:R-:W-:Y:S01]  /*5170*/  IMAD.X R7, R21, 0x1, R7, P5 ;  /* 0x0000000115077824 */ /* 0x000fe200028e0607 */
[----:B----4-:R-:W-:-:S04]  /*5180*/  IADD3 R4, P5, R4, UR5, RZ ;  /* 0x0000000504047c10 */ /* 0x010fc8000ffbe0ff */
[----:B------:R-:W-:Y:S02]  /*5190*/  IADD3.X R5, R5, UR4, RZ, P5, !PT ;  /* 0x0000000405057c10 */ /* 0x000fe4000affe4ff */
[----:B------:R-:W-:-:S13]  /*51a0*/  ISETP.GT.AND P5, PT, R0, 0x40, P0 ;  /* 0x000000400000780c */ /* 0x000fda00007a4270 */
[----:B------:R-:W2:Y:S01]  /*51b0*/  @P5 LDG.E.LTC128B.U16 R20, desc[UR12][R4.64] ;  /* 0x0000000c04145981 */ /* 0x000ea2000c1e1520 */
[----:B------:R-:W-:Y:S01]  /*51c0*/  BSSY B0, `(.L_x_116) ;  /* 0x000000e000007945 */ /* 0x000fe20003800000 */
[----:B--2---:R-:W-:-:S05]  /*51d0*/  HADD2.F32 R3, -RZ, R20.H0_H0 ;  /* 0x20000014ff037230 */ /* 0x004fca0000004100 */
[----:B------:R-:W-:-:S04]  /*51e0*/  FMUL R2, R3, R14 ;  /* 0x0000000e03027220 */ /* 0x000fc80000400000 */
[----:B------:R-:W-:-:S05]  /*51f0*/  FFMA R2, R117, R11, R2 ;  /* 0x0000000b75027223 */ /* 0x000fca0000000002 */
[----:B------:R-:W-:-:S04]  /*5200*/  F2FP.F16.F32.PACK_AB R2, RZ, R2 ;  /* 0x00000002ff02723e */ /* 0x000fc800000000ff */
[----:B------:R-:W-:-:S05]  /*5210*/  PRMT R3, R2, 0x7610, R3 ;  /* 0x0000761002037816 */ /* 0x000fca0000000003 */
[----:B------:R2:W-:Y:S01]  /*5220*/  @P5 STG.E.U16 desc[UR12][R128.64], R3 ;  /* 0x0000000380005986 */ /* 0x0005e2000c10150c */
[----:B------:R-:W-:-:S05]  /*5230*/  IADD3 R2, P5, R12, R17, RZ ;  /* 0x000000110c027210 */ /* 0x000fca0007fbe0ff */
[----:B--2---:R-:W-:Y:S01]  /*5240*/  IMAD.X R3, R13, 0x1, R21, P5 ;  /* 0x000000010d037824 */ /* 0x004fe200028e0615 */
[----:B------:R-:W-:-:S13]  /*5250*/  ISETP.GT.AND P5, PT, R0, 0x48, P1 ;  /* 0x000000480000780c */ /* 0x000fda0000fa4270 */
[----:B------:R-:W-:Y:S05]  /*5260*/  @!P5 BRA `(.L_x_117) ;  /* 0x00000000000cd947 */ /* 0x000fea0003800000 */
[----:B------:R-:W-:-:S04]  /*5270*/  IADD3 R4, P6, R8, UR6, RZ ;  /* 0x0000000608047c10 */ /* 0x000fc8000ffde0ff */
[----:B------:R-:W-:-:S05]  /*5280*/  IADD3.X R5, R9, UR4, RZ, P6, !PT ;  /* 0x0000000409057c10 */ /* 0x000fca000b7fe4ff */
[----:B------:R2:W5:Y:S04]  /*5290*/  LDG.E.LTC128B.U16 R20, desc[UR12][R4.64] ;  /* 0x0000000c04147981 */ /* 0x000568000c1e1520 */
.L_x_117:
[----:B------:R-:W-:Y:S05]  /*52a0*/  BSYNC B0 ;  /* 0x0000000000007941 */ /* 0x000fea0003800000 */
.L_x_116:
        /* <DEDUP_REMOVED lines=8> */
[----:B------:R-:W-:-:S04]  /*5330*/  IADD3 R4, P5, R8, UR5, RZ ;  /* 0x0000000508047c10 */ /* 0x000fc8000ffbe0ff */
[----:B--2---:R-:W-:Y:S02]  /*5340*/  IADD3.X R5, R9, UR4, RZ, P5, !PT ;  /* 0x0000000409057c10 */ /* 0x004fe4000affe4ff */
[----:B------:R-:W-:-:S13]  /*5350*/  ISETP.GT.AND P5, PT, R0, 0x48, P0 ;  /* 0x000000480000780c */ /* 0x000fda00007a4270 */
[----:B------:R-:W-:Y:S05]  /*5360*/  @!P5 BRA `(.L_x_119) ;  /* 0x000000000004d947 */ /* 0x000fea0003800000 */
[----:B------:R2:W5:Y:S02]  /*5370*/  LDG.E.LTC128B.U16 R20, desc[UR12][R4.64] ;  /* 0x0000000c04147981 */ /* 0x000564000c1e1520 */
.L_x_119:
[----:B------:R-:W-:Y:S05]  /*5380*/  BSYNC B0 ;  /* 0x0000000000007941 */ /* 0x000fea0003800000 */
.L_x_118:
[----:B--2--5:R-:W-:Y:S01]  /*5390*/  HADD2.F32 R5, -RZ, R20.H0_H0 ;  /* 0x20000014ff057230 */ /* 0x024fe20000004100 */
[----:B------:R-:W-:Y:S01]  /*53a0*/  ISETP.GT.AND P6, PT, R10, RZ, PT ;  /* 0x000000ff0a00720c */ /* 0x000fe20003fc4270 */
[----:B------:R-:W-:Y:S03]  /*53b0*/  BSSY B0, `(.L_x_120) ;  /* 0x000000d000007945 */ /* 0x000fe60003800000 */
        /* <DEDUP_REMOVED lines=12> */
.L_x_121:
[----:B------:R-:W-:Y:S05]  /*5480*/  BSYNC B0 ;  /* 0x0000000000007941 */ /* 0x000fea0003800000 */
.L_x_120:
[----:B-----5:R-:W-:Y:S01]  /*5490*/  HADD2.F32 R7, -RZ, R20.H0_H0 ;  /* 0x20000014ff077230 */ /* 0x020fe20000004100 */
        /* <DEDUP_REMOVED lines=13> */
.L_x_123:
[----:B------:R-:W-:Y:S05]  /*5570*/  BSYNC B0 ;  /* 0x0000000000007941 */ /* 0x000fea0003800000 */
.L_x_122:
[----:B---3-5:R-:W-:Y:S01]  /*5580*/  HADD2.F32 R7, -RZ, R20.H0_H0 ;  /* 0x20000014ff077230 */ /* 0x028fe20000004100 */
        /* <DEDUP_REMOVED lines=8> */
[----:B---3--:R-:W-:Y:S01]  /*5610*/  IMAD.X R7, R89, 0x1, R21, P5 ;  /* 0x0000000159077824 */ /* 0x008fe200028e0615 */
[----:B0-----:R-:W-:-:S04]  /*5620*/  IADD3 R8, P5, R22, UR22, RZ ;  /* 0x0000001616087c10 */ /* 0x001fc8000ffbe0ff */
[----:B------:R-:W-:Y:S02]  /*5630*/  IADD3.X R9, R23, UR4, RZ, P5, !PT ;  /* 0x0000000417097c10 */ /* 0x000fe4000affe4ff */
[----:B------:R-:W-:-:S13]  /*5640*/  ISETP.GT.AND P5, PT, R0, 0x88, P6 ;  /* 0x000000880000780c */ /* 0x000fda00037a4270 */
[----:B------:R-:W-:Y:S05]  /*5650*/  @!P5 BRA `(.L_x_125) ;  /* 0x000000000004d947 */ /* 0x000fea0003800000 */
[----:B------:R0:W5:Y:S02]  /*5660*/  LDG.E.LTC128B.U16 R20, desc[UR12][R8.64] ;  /* 0x0000000c08147981 */ /* 0x000164000c1e1520 */
.L_x_125:
[----:B------:R-:W-:Y:S05]  /*5670*/  BSYNC B0 ;  /* 0x0000000000007941 */ /* 0x000fea0003800000 */
.L_x_124:
        /* <DEDUP_REMOVED lines=14> */
.L_x_127:
[----:B------:R-:W-:Y:S05]  /*5760*/  BSYNC B0 ;  /* 0x0000000000007941 */ /* 0x000fea0003800000 */
.L_x_126:
[----:B---3-5:R-:W-:Y:S01]  /*5770*/  HADD2.F32 R57, -RZ, R20.H0_H0 ;  /* 0x20000014ff397230 */ /* 0x028fe20000004100 */
        /* <DEDUP_REMOVED lines=13> */
.L_x_129:
[----:B------:R-:W-:Y:S05]  /*5850*/  BSYNC B0 ;  /* 0x0000000000007941 */ /* 0x000fea0003800000 */
.L_x_128:
        /* <DEDUP_REMOVED lines=8> */
[----:B---3--:R-:W-:Y:S01]  /*58e0*/  IMAD.X R59, R13, 0x1, R21, P5 ;  /* 0x000000010d3b7824 */ /* 0x008fe200028e0615 */
[----:B------:R-:W-:-:S13]  /*58f0*/  ISETP.GT.AND P5, PT, R0, 0x80, P6 ;  /* 0x000000800000780c */ /* 0x000fda00037a4270 */
[----:B------:R-:W-:Y:S05]  /*5900*/  @!P5 BRA `(.L_x_131) ;  /* 0x00000000000cd947 */ /* 0x000fea0003800000 */
[----:B------:R-:W-:-:S04]  /*5910*/  IADD3 R112, P6, R18, UR19, RZ ;  /* 0x0000001312707c10 */ /* 0x000fc8000ffde0ff */
[----:B------:R-:W-:-:S05]  /*5920*/  IADD3.X R113, R19, UR4, RZ, P6, !PT ;  /* 0x0000000413717c10 */ /* 0x000fca000b7fe4ff */
[----:B------:R3:W5:Y:S04]  /*5930*/  LDG.E.LTC128B.U16 R20, desc[UR12][R112.64] ;  /* 0x0000000c70147981 */ /* 0x000768000c1e1520 */
.L_x_131:
[----:B------:R-:W-:Y:S05]  /*5940*/  BSYNC B0 ;  /* 0x0000000000007941 */ /* 0x000fea0003800000 */
.L_x_130:
        /* <DEDUP_REMOVED lines=14> */
.L_x_133:
[----:B------:R-:W-:Y:S05]  /*5a30*/  BSYNC B0 ;  /* 0x0000000000007941 */ /* 0x000fea0003800000 */
.L_x_132:
        /* <DEDUP_REMOVED lines=14> */
.L_x_135:
[----:B------:R-:W-:Y:S05]  /*5b20*/  BSYNC B0 ;  /* 0x0000000000007941 */ /* 0x000fea0003800000 */
.L_x_134:
        /* <DEDUP_REMOVED lines=14> */
.L_x_137:
[----:B------:R-:W-:Y:S05]  /*5c10*/  BSYNC B0 ;  /* 0x0000000000007941 */ /* 0x000fea0003800000 */
.L_x_136:
        /* <DEDUP_REMOVED lines=14> */
.L_x_139:
[----:B------:R-:W-:Y:S05]  /*5d00*/  BSYNC B0 ;  /* 0x0000000000007941 */ /* 0x000fea0003800000 */
.L_x_138:
        /* <DEDUP_REMOVED lines=14> */
.L_x_141:
[----:B------:R-:W-:Y:S05]  /*5df0*/  BSYNC B0 ;  /* 0x0000000000007941 */ /* 0x000fea0003800000 */
.L_x_140:
        /* <DEDUP_REMOVED lines=14> */
.L_x_143:
[----:B------:R-:W-:Y:S05]  /*5ee0*/  BSYNC B0 ;  /* 0x0000000000007941 */ /* 0x000fea0003800000 */
.L_x_142:
        /* <DEDUP_REMOVED lines=14> */
.L_x_145:
[----:B------:R-:W-:Y:S05]  /*5fd0*/  BSYNC B0 ;  /* 0x0000000000007941 */ /* 0x000fea0003800000 */
.L_x_144:
        /* <DEDUP_REMOVED lines=14> */
.L_x_147:
[----:B------:R-:W-:Y:S05]  /*60c0*/  BSYNC B0 ;  /* 0x0000000000007941 */ /* 0x000fea0003800000 */
.L_x_146:
        /* <DEDUP_REMOVED lines=14> */
.L_x_149:
[----:B------:R-:W-:Y:S05]  /*61b0*/  BSYNC B0 ;  /* 0x0000000000007941 */ /* 0x000fea0003800000 */
.L_x_148:
        /* <DEDUP_REMOVED lines=14> */
.L_x_151:
[----:B------:R-:W-:Y:S05]  /*62a0*/  BSYNC B0 ;  /* 0x0000000000007941 */ /* 0x000fea0003800000 */
.L_x_150:
        /* <DEDUP_REMOVED lines=14> */
.L_x_153:
[----:B------:R-:W-:Y:S05]  /*6390*/  BSYNC B0 ;  /* 0x0000000000007941 */ /* 0x000fea0003800000 */
.L_x_152:
        /* <DEDUP_REMOVED lines=14> */
.L_x_155:
[----:B------:R-:W-:Y:S05]  /*6480*/  BSYNC B0 ;  /* 0x0000000000007941 */ /* 0x000fea0003800000 */
.L_x_154:
        /* <DEDUP_REMOVED lines=14> */
.L_x_157:
[----:B------:R-:W-:Y:S05]  /*6570*/  BSYNC B0 ;  /* 0x0000000000007941 */ /* 0x000fea0003800000 */
.L_x_156:
        /* <DEDUP_REMOVED lines=14> */
.L_x_159:
[----:B------:R-:W-:Y:S05]  /*6660*/  BSYNC B0 ;  /* 0x0000000000007941 */ /* 0x000fea0003800000 */
.L_x_158:
        /* <DEDUP_REMOVED lines=14> */
.L_x_161:
[----:B------:R-:W-:Y:S05]  /*6750*/  BSYNC B0 ;  /* 0x0000000000007941 */ /* 0x000fea0003800000 */
.L_x_160:
[----:B---3-5:R-:W-:Y:S01]  /*6760*/  HADD2.F32 R59, -RZ, R20.H0_H0 ;  /* 0x20000014ff3b7230 */ /* 0x028fe20000004100 */
[----:B------:R-:W-:Y:S04]  /*6770*/  BSSY B0, `(.L_x_162) ;  /* 0x000000c000007945 */ /* 0x000fe80003800000 */
        /* <DEDUP_REMOVED lines=11> */
.L_x_163:
[----:B------:R-:W-:Y:S05]  /*6830*/  BSYNC B0 ;  /* 0x0000000000007941 */ /* 0x000fea0003800000 */
.L_x_162:
        /* <DEDUP_REMOVED lines=14> */
.L_x_165:
[----:B------:R-:W-:Y:S05]  /*6920*/  BSYNC B0 ;  /* 0x0000000000007941 */ /* 0x000fea0003800000 */
.L_x_164:
[----:B---3-5:R-:W-:Y:S01]  /*6930*/  HADD2.F32 R61, -RZ, R20.H0_H0 ;  /* 0x20000014ff3d7230 */ /* 0x028fe20000004100 */
        /* <DEDUP_REMOVED lines=12> */
.L_x_167:
[----:B------:R-:W-:Y:S05]  /*6a00*/  BSYNC B0 ;  /* 0x0000000000007941 */ /* 0x000fea0003800000 */
.L_x_166:
        /* <DEDUP_REMOVED lines=13> */
.L_x_169:
[----:B------:R-:W-:Y:S05]  /*6ae0*/  BSYNC B0 ;  /* 0x0000000000007941 */ /* 0x000fea0003800000 */
.L_x_168:
        /* <DEDUP_REMOVED lines=13> */
.L_x_171:
[----:B------:R-:W-:Y:S05]  /*6bc0*/  BSYNC B0 ;  /* 0x0000000000007941 */ /* 0x000fea0003800000 */
.L_x_170:
        /* <DEDUP_REMOVED lines=13> */
.L_x_173:
[----:B------:R-:W-:Y:S05]  /*6ca0*/  BSYNC B0 ;  /* 0x0000000000007941 */ /* 0x000fea0003800000 */
.L_x_172:
        /* <DEDUP_REMOVED lines=13> */
.L_x_175:
[----:B------:R-:W-:Y:S05]  /*6d80*/  BSYNC B0 ;  /* 0x0000000000007941 */ /* 0x000fea0003800000 */
.L_x_174:
        /* <DEDUP_REMOVED lines=13> */
.L_x_177:
[----:B------:R-:W-:Y:S05]  /*6e60*/  BSYNC B0 ;  /* 0x0000000000007941 */ /* 0x000fea0003800000 */
.L_x_176:
        /* <DEDUP_REMOVED lines=8> */
[----:B------:R-:W-:-:S04]  /*6ef0*/  IADD3 R18, P5, R18, UR5, RZ ;  /* 0x0000000512127c10 */ /* 0x000fc8000ffbe0ff */
[----:B------:R-:W-:Y:S02]  /*6f00*/  IADD3.X R19, R19, UR4, RZ, P5, !PT ;  /* 0x0000000413137c10 */ /* 0x000fe4000affe4ff */
[----:B------:R-:W-:-:S13]  /*6f10*/  ISETP.GT.AND P5, PT, R0, 0x80, P0 ;  /* 0x000000800000780c */ /* 0x000fda00007a4270 */
[----:B------:R-:W-:Y:S05]  /*6f20*/  @!P5 BRA `(.L_x_179) ;  /* 0x000000000004d947 */ /* 0x000fea0003800000 */
[----:B------:R3:W5:Y:S02]  /*6f30*/  LDG.E.LTC128B.U16 R20, desc[UR12][R18.64] ;  /* 0x0000000c12147981 */ /* 0x000764000c1e1520 */
.L_x_179:
[----:B------:R-:W-:Y:S05]  /*6f40*/  BSYNC B0 ;  /* 0x0000000000007941 */ /* 0x000fea0003800000 */
.L_x_178:
        /* <DEDUP_REMOVED lines=13> */
.L_x_181:
[----:B------:R-:W-:Y:S05]  /*7020*/  BSYNC B0 ;  /* 0x0000000000007941 */ /* 0x000fea0003800000 */
.L_x_180:
        /* <DEDUP_REMOVED lines=9> */
[----:B---3--:R-:W-:Y:S02]  /*70c0*/  IADD3.X R13, R23, UR4, RZ, P5, !PT ;  /* 0x00000004170d7c10 */ /* 0x008fe4000affe4ff */
[----:B------:R-:W-:-:S13]  /*70d0*/  ISETP.GT.AND P5, PT, R0, 0x88, P0 ;  /* 0x000000880000780c */ /* 0x000fda00007a4270 */
[----:B------:R-:W-:Y:S05]  /*70e0*/  @!P5 BRA `(.L_x_183) ;  /* 0x000000000004d947 */ /* 0x000fea0003800000 */
[----:B------:R3:W5:Y:S02]  /*70f0*/  LDG.E.LTC128B.U16 R20, desc[UR12][R12.64] ;  /* 0x0000000c0c147981 */ /* 0x000764000c1e1520 */
.L_x_183:
[----:B------:R-:W-:Y:S05]  /*7100*/  BSYNC B0 ;  /* 0x0000000000007941 */ /* 0x000fea0003800000 */
.L_x_182:
        /* <DEDUP_REMOVED lines=15> */
.L_x_185:
[----:B------:R-:W-:Y:S05]  /*7200*/  BSYNC B0 ;  /* 0x0000000000007941 */ /* 0x000fea0003800000 */
.L_x_184:
        /* <DEDUP_REMOVED lines=11> */
[----:B-1----:R-:W-:-:S04]  /*72c0*/  IADD3 R22, P6, R4, UR21, RZ ;  /* 0x0000001504167c10 */ /* 0x002fc8000ffde0ff */
[----:B------:R-:W-:-:S05]  /*72d0*/  IADD3.X R23, R5, UR4, RZ, P6, !PT ;  /* 0x0000000405177c10 */ /* 0x000fca000b7fe4ff */
[----:B------:R3:W5:Y:S04]  /*72e0*/  LDG.E.LTC128B.U16 R20, desc[UR12][R22.64] ;  /* 0x0000000c16147981 */ /* 0x000768000c1e1520 */
.L_x_187:
[----:B------:R-:W-:Y:S05]  /*72f0*/  BSYNC B0 ;  /* 0x0000000000007941 */ /* 0x000fea0003800000 */
.L_x_186:
[----:B-1-3-5:R-:W-:Y:S01]  /*7300*/  HADD2.F32 R23, -RZ, R20.H0_H0 ;  /* 0x20000014ff177230 */ /* 0x02afe20000004100 */
[----:B------:R-:W-:Y:S01]  /*7310*/  ISETP.GT.AND P6, PT, R10, RZ, PT ;  /* 0x000000ff0a00720c */ /* 0x000fe20003fc4270 */
[----:B------:R-:W-:Y:S03]  /*7320*/  BSSY B0, `(.L_x_188) ;  /* 0x000000e000007945 */ /* 0x000fe60003800000 */
[----:B------:R-:W-:-:S04]  /*7330*/  FMUL R16, R23, R14 ;  /* 0x0000000e17107220 */ /* 0x000fc80000400000 */
[----:B------:R-:W-:-:S05]  /*7340*/  FFMA R16, R25, R11, R16 ;  /* 0x0000000b19107223 */ /* 0x000fca0000000010 */
[----:B------:R-:W-:-:S04]  /*7350*/  F2FP.F16.F32.PACK_AB R16, RZ, R16 ;  /* 0x00000010ff10723e */ /* 0x000fc800000000ff */
[----:B------:R-:W-:Y:S02]  /*7360*/  PRMT R23, R16, 0x7610, R23 ;  /* 0x0000761010177816 */ /* 0x000fe40000000017 */
[----:B------:R-:W-:-:S03]  /*7370*/  PRMT R16, R20, 0x7610, R16 ;  /* 0x0000761014107816 */ /* 0x000fc60000000010 */
[----:B------:R1:W-:Y:S01]  /*7380*/  @P5 STG.E.U16 desc[UR12][R60.64], R23 ;  /* 0x000000173c005986 */ /* 0x0003e2000c10150c */
[----:B------:R-:W-:-:S05]  /*7390*/  IADD3 R22, P5, R6, R17, RZ ;  /* 0x0000001106167210 */ /* 0x000fca0007fbe0ff */
[----:B-1----:R-:W-:Y:S01]  /*73a0*/  IMAD.X R23, R7, 0x1, R21, P5 ;  /* 0x0000000107177824 */ /* 0x002fe200028e0615 */
[----:B------:R-:W-:-:S13]  /*73b0*/  ISETP.GT.AND P5, PT, R0, 0xc8, P6 ;  /* 0x000000c80000780c */ /* 0x000fda00037a4270 */
[----:B------:R-:W-:Y:S05]  /*73c0*/  @!P5 BRA `(.L_x_189) ;  /* 0x00000000000cd947 */ /* 0x000fea0003800000 */
[----:B------:R-:W-:-:S04]  /*73d0*/  IADD3 R16, P6, R8, UR22, RZ ;  /* 0x0000001608107c10 */ /* 0x000fc8000ffde0ff */
[----:B------:R-:W-:-:S05]  /*73e0*/  IADD3.X R17, R9, UR4, RZ, P6, !PT ;  /* 0x0000000409117c10 */ /* 0x000fca000b7fe4ff */
[----:B------:R1:W5:Y:S04]  /*73f0*/  LDG.E.LTC128B.U16 R16, desc[UR12][R16.64] ;  /* 0x0000000c10107981 */ /* 0x000368000c1e1520 */
.L_x_189:
[----:B------:R-:W-:Y:S05]  /*7400*/  BSYNC B0 ;  /* 0x0000000000007941 */ /* 0x000fea0003800000 */
.L_x_188:
[----:B-1---5:R-:W-:Y:S01]  /*7410*/  HADD2.F32 R17, -RZ, R16.H0_H0 ;  /* 0x20000010ff117230 */ /* 0x022fe20000004100 */
        /* <DEDUP_REMOVED lines=9> */
[----:B-1----:R-:W-:Y:S05]  /*74b0*/  @!P5 BRA `(.L_x_191) ;  /* 0x00000000000cd947 */ /* 0x002fea0003800000 */
[----:B------:R-:W-:-:S04]  /*74c0*/  IADD3 R16, P6, R8, UR21, RZ ;  /* 0x0000001508107c10 */ /* 0x000fc8000ffde0ff */
[----:B------:R-:W-:-:S05]  /*74d0*/  IADD3.X R17, R9, UR4, RZ, P6, !PT ;  /* 0x0000000409117c10 */ /* 0x000fca000b7fe4ff */
[----:B------:R1:W5:Y:S04]  /*74e0*/  LDG.E.LTC128B.U16 R16, desc[UR12][R16.64] ;  /* 0x0000000c10107981 */ /* 0x000368000c1e1520 */
.L_x_191:
[----:B------:R-:W-:Y:S05]  /*74f0*/  BSYNC B0 ;  /* 0x0000000000007941 */ /* 0x000fea0003800000 */
.L_x_190:
        /* <DEDUP_REMOVED lines=12> */
[----:B-1----:R-:W-:-:S05]  /*75c0*/  IADD3.X R17, R5, UR4, RZ, P6, !PT ;  /* 0x0000000405117c10 */ /* 0x002fca000b7fe4ff */
[----:B------:R3:W5:Y:S04]  /*75d0*/  LDG.E.LTC128B.U16 R16, desc[UR12][R16.64] ;  /* 0x0000000c10107981 */ /* 0x000768000c1e1520 */
.L_x_193:
[----:B------:R-:W-:Y:S05]  /*75e0*/  BSYNC B0 ;  /* 0x0000000000007941 */ /* 0x000fea0003800000 */
.L_x_192:
[----:B-----5:R-:W-:Y:S01]  /*75f0*/  HADD2.F32 R15, -RZ, R16.H0_H0 ;  /* 0x20000010ff0f7230 */ /* 0x020fe20000004100 */
[----:B------:R-:W-:Y:S01]  /*7600*/  ISETP.GT.AND P6, PT, R10, 0x9, PT ;  /* 0x000000090a00780c */ /* 0x000fe20003fc4270 */
[----:B------:R-:W-:Y:S03]  /*7610*/  BSSY B0, `(.L_x_194) ;  /* 0x000000e000007945 */ /* 0x000fe60003800000 */
[----:B------:R-:W-:-:S04]  /*7620*/  FMUL R15, R15, R14 ;  /* 0x0000000e0f0f7220 */ /* 0x000fc80000400000 */
[----:B------:R-:W-:-:S05]  /*7630*/  FFMA R15, R28, R11, R15 ;  /* 0x0000000b1c0f7223 */ /* 0x000fca000000000f */
[----:B------:R-:W-:-:S04]  /*7640*/  F2FP.F16.F32.PACK_AB R15, RZ, R15 ;  /* 0x0000000fff0f723e */ /* 0x000fc800000000ff */
[----:B-1-3--:R-:W-:Y:S02]  /*7650*/  PRMT R17, R15, 0x7610, R17 ;  /* 0x000076100f117816 */ /* 0x00afe40000000011 */
[----:B------:R-:W-:-:S03]  /*7660*/  PRMT R15, R16, 0x7610, R15 ;  /* 0x00007610100f7816 */ /* 0x000fc6000000000f */
        /* <DEDUP_REMOVED lines=8> */
.L_x_195:
[----:B------:R-:W-:Y:S05]  /*76f0*/  BSYNC B0 ;  /* 0x0000000000007941 */ /* 0x000fea0003800000 */
.L_x_194:
[----:B-1---5:R-:W-:Y:S01]  /*7700*/  HADD2.F32 R13, -RZ, R15.H0_H0 ;  /* 0x2000000fff0d7230 */ /* 0x022fe20000004100 */
[----:B------:R-:W-:Y:S01]  /*7710*/  ISETP.GT.AND P6, PT, R10, 0x8, PT ;  /* 0x000000080a00780c */ /* 0x000fe20003fc4270 */
        /* <DEDUP_REMOVED lines=14> */
.L_x_197:
[----:B------:R-:W-:Y:S05]  /*7800*/  BSYNC B0 ;  /* 0x0000000000007941 */ /* 0x000fea0003800000 */
.L_x_196:
        /* <DEDUP_REMOVED lines=14> */
.L_x_199:
[----:B------:R-:W-:Y:S05]  /*78f0*/  BSYNC B0 ;  /* 0x0000000000007941 */ /* 0x000fea0003800000 */
.L_x_198:
        /* <DEDUP_REMOVED lines=14> */
.L_x_201:
[----:B------:R-:W-:Y:S05]  /*79e0*/  BSYNC B0 ;  /* 0x0000000000007941 */ /* 0x000fea0003800000 */
.L_x_200:
        /* <DEDUP_REMOVED lines=14> */
.L_x_203:
[----:B------:R-:W-:Y:S05]  /*7ad0*/  BSYNC B0 ;  /* 0x0000000000007941 */ /* 0x000fea0003800000 */
.L_x_202:
[----:B-1---5:R-:W-:Y:S01]  /*7ae0*/  HADD2.F32 R13, -RZ, R12.H0_H0 ;  /* 0x2000000cff0d7230 */ /* 0x022fe20000004100 */
[----:B------:R-:W-:Y:S01]  /*7af0*/  ISETP.GT.AND P6, PT, R10, 0x10, PT ;  /* 0x000000100a00780c */ /* 0x000fe20003fc4270 */
        /* <DEDUP_REMOVED lines=13> */
.L_x_205:
[----:B------:R-:W-:Y:S05]  /*7bd0*/  BSYNC B0 ;  /* 0x0000000000007941 */ /* 0x000fea0003800000 */
.L_x_204:
        /* <DEDUP_REMOVED lines=14> */
.L_x_207:
[----:B------:R-:W-:Y:S05]  /*7cc0*/  BSYNC B0 ;  /* 0x0000000000007941 */ /* 0x000fea0003800000 */
.L_x_206:
        /* <DEDUP_REMOVED lines=14> */
.L_x_209:
[----:B------:R-:W-:Y:S05]  /*7db0*/  BSYNC B0 ;  /* 0x0000000000007941 */ /* 0x000fea0003800000 */
.L_x_208:
        /* <DEDUP_REMOVED lines=14> */
.L_x_211:
[----:B------:R-:W-:Y:S05]  /*7ea0*/  BSYNC B0 ;  /* 0x0000000000007941 */ /* 0x000fea0003800000 */
.L_x_210:
        /* <DEDUP_REMOVED lines=15> */
.L_x_213:
[----:B------:R-:W-:Y:S05]  /*7fa0*/  BSYNC B0 ;  /* 0x0000000000007941 */ /* 0x000fea0003800000 */
.L_x_212:
        /* <DEDUP_REMOVED lines=14> */
.L_x_215:
[----:B------:R-:W-:Y:S05]  /*8090*/  BSYNC B0 ;  /* 0x0000000000007941 */ /* 0x000fea0003800000 */
.L_x_214:
        /* <DEDUP_REMOVED lines=15> */
.L_x_217:
[----:B------:R-:W-:Y:S05]  /*8190*/  BSYNC B0 ;  /* 0x0000000000007941 */ /* 0x000fea0003800000 */
.L_x_216:
        /* <DEDUP_REMOVED lines=14> */
.L_x_219:
[----:B------:R-:W-:Y:S05]  /*8280*/  BSYNC B0 ;  /* 0x0000000000007941 */ /* 0x000fea0003800000 */
.L_x_218:
[----:B-1---5:R-:W-:Y:S01]  /*8290*/  HADD2.F32 R13, -RZ, R12.H0_H0 ;  /* 0x2000000cff0d7230 */ /* 0x022fe20000004100 */
[----:B------:R-:W-:Y:S01]  /*82a0*/  ISETP.GT.AND P6, PT, R10, 0x20, PT ;  /* 0x000000200a00780c */ /* 0x000fe20003fc4270 */
[----:B------:R-:W-:Y:S03]  /*82b0*/  BSSY B0, `(.L_x_220) ;  /* 0x000000a000007945 */ /* 0x000fe60003800000 */
[----:B------:R-:W-:-:S04]  /*82c0*/  FMUL R20, R13, R14 ;  /* 0x0000000e0d147220 */ /* 0x000fc80000400000 */
[----:B------:R-:W-:-:S05]  /*82d0*/  FFMA R20, R41, R11, R20 ;  /* 0x0000000b29147223 */ /* 0x000fca0000000014 */
[----:B------:R-:W-:-:S05]  /*82e0*/  F2FP.F16.F32.PACK_AB R20, RZ, R20 ;  /* 0x00000014ff14723e */ /* 0x000fca00000000ff */
[----:B------:R1:W-:Y:S01]  /*82f0*/  @P5 STG.E.U16 desc[UR12][R24.64], R20 ;  /* 0x0000001418005986 */ /* 0x0003e2000c10150c */
[----:B------:R-:W-:-:S13]  /*8300*/  ISETP.GT.AND P5, PT, R0, 0xc8, P6 ;  /* 0x000000c80000780c */ /* 0x000fda00037a4270 */
[----:B-1----:R-:W-:Y:S05]  /*8310*/  @!P5 BRA `(.L_x_221) ;  /* 0x00000000000cd947 */ /* 0x002fea0003800000 */
[----:B------:R-:W-:-:S04]  /*8320*/  IADD3 R12, P6, R8, UR14, RZ ;  /* 0x0000000e080c7c10 */ /* 0x000fc8000ffde0ff */
[----:B------:R-:W-:-:S05]  /*8330*/  IADD3.X R13, R9, UR4, RZ, P6, !PT ;  /* 0x00000004090d7c10 */ /* 0x000fca000b7fe4ff */
[----:B------:R1:W5:Y:S04]  /*8340*/  LDG.E.LTC128B.U16 R12, desc[UR12][R12.64] ;  /* 0x0000000c0c0c7981 */ /* 0x000368000c1e1520 */
.L_x_221:
[----:B------:R-:W-:Y:S05]  /*8350*/  BSYNC B0 ;  /* 0x0000000000007941 */ /* 0x000fea0003800000 */
.L_x_220:
        /* <DEDUP_REMOVED lines=12> */
.L_x_223:
[----:B------:R-:W-:Y:S05]  /*8420*/  BSYNC B0 ;  /* 0x0000000000007941 */ /* 0x000fea0003800000 */
.L_x_222:
        /* <DEDUP_REMOVED lines=15> */
.L_x_225:
[----:B------:R-:W-:Y:S05]  /*8520*/  BSYNC B0 ;  /* 0x0000000000007941 */ /* 0x000fea0003800000 */
.L_x_224:
[----:B-1---5:R-:W-:Y:S01]  /*8530*/  HADD2.F32 R13, -RZ, R12.H0_H0 ;  /* 0x2000000cff0d7230 */ /* 0x022fe20000004100 */
        /* <DEDUP_REMOVED lines=12> */
.L_x_227:
[----:B------:R-:W-:Y:S05]  /*8600*/  BSYNC B0 ;  /* 0x0000000000007941 */ /* 0x000fea0003800000 */
.L_x_226:
[----:B-1---5:R-:W-:Y:S01]  /*8610*/  HADD2.F32 R13, -RZ, R12.H0_H0 ;  /* 0x2000000cff0d7230 */ /* 0x022fe20000004100 */
[----:B------:R-:W-:Y:S01]  /*8620*/  ISETP.GT.AND P6, PT, R10, 0x28, PT ;  /* 0x000000280a00780c */ /* 0x000fe20003fc4270 */
[----:B------:R-:W-:Y:S03]  /*8630*/  BSSY B0, `(.L_x_228) ;  /* 0x000000c000007945 */ /* 0x000fe60003800000 */
[----:B------:R-:W-:Y:S01]  /*8640*/  FMUL R10, R13, R14 ;  /* 0x0000000e0d0a7220 */ /* 0x000fe20000400000 */
[----:B------:R-:W-:-:S03]  /*8650*/  ISETP.GT.AND P6, PT, R0, 0xc8, P6 ;  /* 0x000000c80000780c */ /* 0x000fc600037c4270 */
[----:B------:R-:W-:-:S05]  /*8660*/  FFMA R10, R45, R11, R10 ;  /* 0x0000000b2d0a7223 */ /* 0x000fca000000000a */
[----:B------:R-:W-:-:S04]  /*8670*/  F2FP.F16.F32.PACK_AB R10, RZ, R10 ;  /* 0x0000000aff0a723e */ /* 0x000fc800000000ff */
[----:B------:R-:W-:Y:S02]  /*8680*/  PRMT R13, R10, 0x7610, R13 ;  /* 0x000076100a0d7816 */ /* 0x000fe4000000000d */
[----:B------:R-:W-:-:S03]  /*8690*/  PRMT R10, R12, 0x7610, R10 ;  /* 0x000076100c0a7816 */ /* 0x000fc6000000000a */
[----:B------:R1:W-:Y:S01]  /*86a0*/  @P5 STG.E.U16 desc[UR12][R18.64], R13 ;  /* 0x0000000d12005986 */ /* 0x0003e2000c10150c */
[----:B------:R-:W-:Y:S05]  /*86b0*/  @!P6 BRA `(.L_x_229) ;  /* 0x00000000000ce947 */ /* 0x000fea0003800000 */
[----:B------:R-:W-:-:S04]  /*86c0*/  IADD3 R12, P5, R8, UR10, RZ ;  /* 0x0000000a080c7c10 */ /* 0x000fc8000ffbe0ff */
[----:B-1----:R-:W-:-:S05]  /*86d0*/  IADD3.X R13, R9, UR4, RZ, P5, !PT ;  /* 0x00000004090d7c10 */ /* 0x002fca000affe4ff */
[----:B------:R3:W5:Y:S04]  /*86e0*/  LDG.E.LTC128B.U16 R10, desc[UR12][R12.64] ;  /* 0x0000000c0c0a7981 */ /* 0x000768000c1e1520 */
.L_x_229:
[----:B------:R-:W-:Y:S05]  /*86f0*/  BSYNC B0 ;  /* 0x0000000000007941 */ /* 0x000fea0003800000 */
.L_x_228:
[----:B-1-3-5:R-:W-:Y:S01]  /*8700*/  HADD2.F32 R13, -RZ, R10.H0_H0 ;  /* 0x2000000aff0d7230 */ /* 0x02afe20000004100 */
[----:B------:R-:W-:Y:S01]  /*8710*/  IADD3 R12, P5, R6, R101, RZ ;  /* 0x00000065060c7210 */ /* 0x000fe20007fbe0ff */
[----:B------:R-:W-:Y:S01]  /*8720*/  BSSY B0, `(.L_x_230) ;  /* 0x000000b000007945 */ /* 0x000fe20003800000 */
[----:B------:R-:W-:Y:S02]  /*8730*/  ISETP.GT.AND P4, PT, R0, 0xc8, P4 ;  /* 0x000000c80000780c */ /* 0x000fe40002784270 */
[----:B------:R-:W-:-:S04]  /*8740*/  FMUL R13, R13, R14 ;  /* 0x0000000e0d0d7220 */ /* 0x000fc80000400000 */
[----:B------:R-:W-:-:S05]  /*8750*/  FFMA R13, R46, R11, R13 ;  /* 0x0000000b2e0d7223 */ /* 0x000fca000000000d */
[----:B------:R-:W-:Y:S01]  /*8760*/  F2FP.F16.F32.PACK_AB R15, RZ, R13 ;  /* 0x0000000dff0f723e */ /* 0x000fe200000000ff */
[----:B------:R-:W-:-:S05]  /*8770*/  IMAD.X R13, R7, 0x1, R21, P5 ;  /* 0x00000001070d7824 */ /* 0x000fca00028e0615 */
[----:B------:R1:W-:Y:S01]  /*8780*/  @P6 STG.E.U16 desc[UR12][R12.64], R15 ;  /* 0x0000000f0c006986 */ /* 0x0003e2000c10150c */
[----:B------:R-:W-:Y:S05]  /*8790*/  @!P4 BRA `(.L_x_231) ;  /* 0x00000000000cc947 */ /* 0x000fea0003800000 */
[----:B-1----:R-:W-:-:S04]  /*87a0*/  IADD3 R12, P5, R8, UR9, RZ ;  /* 0x00000009080c7c10 */ /* 0x002fc8000ffbe0ff */
[----:B------:R-:W-:-:S05]  /*87b0*/  IADD3.X R13, R9, UR4, RZ, P5, !PT ;  /* 0x00000004090d7c10 */ /* 0x000fca000affe4ff */
[----:B------:R3:W5:Y:S04]  /*87c0*/  LDG.E.LTC128B.U16 R10, desc[UR12][R12.64] ;  /* 0x0000000c0c0a7981 */ /* 0x000768000c1e1520 */
.L_x_231:
[----:B------:R-:W-:Y:S05]  /*87d0*/  BSYNC B0 ;  /* 0x0000000000007941 */ /* 0x000fea0003800000 */
.L_x_230:
[----:B-1-3-5:R-:W-:Y:S01]  /*87e0*/  HADD2.F32 R13, -RZ, R10.H0_H0 ;  /* 0x2000000aff0d7230 */ /* 0x02afe20000004100 */
[----:B------:R-:W-:Y:S01]  /*87f0*/  ISETP.GT.AND P5, PT, R0, 0xc0, P3 ;  /* 0x000000c00000780c */ /* 0x000fe20001fa4270 */
[----:B------:R-:W-:Y:S03]  /*8800*/  BSSY B0, `(.L_x_232) ;  /* 0x000000b000007945 */ /* 0x000fe60003800000 */
[----:B------:R-:W-:-:S04]  /*8810*/  FMUL R12, R13, R14 ;  /* 0x0000000e0d0c7220 */ /* 0x000fc80000400000 */
[----:B------:R-:W-:Y:S01]  /*8820*/  FFMA R47, R47, R11, R12 ;  /* 0x0000000b2f2f7223 */ /* 0x000fe2000000000c */
[----:B------:R-:W-:-:S04]  /*8830*/  IADD3 R12, P6, R6, R103, RZ ;  /* 0x00000067060c7210 */ /* 0x000fc80007fde0ff */
[----:B------:R-:W-:Y:S01]  /*8840*/  F2FP.F16.F32.PACK_AB R47, RZ, R47 ;  /* 0x0000002fff2f723e */ /* 0x000fe200000000ff */
[----:B------:R-:W-:-:S05]  /*8850*/  IMAD.X R13, R7, 0x1, R21, P6 ;  /* 0x00000001070d7824 */ /* 0x000fca00030e0615 */
[----:B------:R1:W-:Y:S01]  /*8860*/  @P4 STG.E.U16 desc[UR12][R12.64], R47 ;  /* 0x0000002f0c004986 */ /* 0x0003e2000c10150c */
[----:B------:R-:W-:Y:S05]  /*8870*/  @!P5 BRA `(.L_x_233) ;  /* 0x00000000000cd947 */ /* 0x000fea0003800000 */
[----:B-1----:R-:W-:-:S04]  /*8880*/  IADD3 R12, P4, R4, UR8, RZ ;  /* 0x00000008040c7c10 */ /* 0x002fc8000ff9e0ff */
[----:B------:R-:W-:-:S05]  /*8890*/  IADD3.X R13, R5, UR4, RZ, P4, !PT ;  /* 0x00000004050d7c10 */ /* 0x000fca000a7fe4ff */
[----:B------:R3:W5:Y:S04]  /*88a0*/  LDG.E.LTC128B.U16 R10, desc[UR12][R12.64] ;  /* 0x0000000c0c0a7981 */ /* 0x000768000c1e1520 */
.L_x_233:
[----:B------:R-:W-:Y:S05]  /*88b0*/  BSYNC B0 ;  /* 0x0000000000007941 */ /* 0x000fea0003800000 */
.L_x_232:
        /* <DEDUP_REMOVED lines=13> */
.L_x_235:
[----:B------:R-:W-:Y:S05]  /*8990*/  BSYNC B0 ;  /* 0x0000000000007941 */ /* 0x000fea0003800000 */
.L_x_234:
        /* <DEDUP_REMOVED lines=13> */
.L_x_237:
[----:B------:R-:W-:Y:S05]  /*8a70*/  BSYNC B0 ;  /* 0x0000000000007941 */ /* 0x000fea0003800000 */
.L_x_236:
        /* <DEDUP_REMOVED lines=13> */
.L_x_239:
[----:B------:R-:W-:Y:S05]  /*8b50*/  BSYNC B0 ;  /* 0x0000000000007941 */ /* 0x000fea0003800000 */
.L_x_238:
        /* <DEDUP_REMOVED lines=13> */
.L_x_241:
[----:B------:R-:W-:Y:S05]  /*8c30*/  BSYNC B0 ;  /* 0x0000000000007941 */ /* 0x000fea0003800000 */
.L_x_240:
[----:B-1-3-5:R-:W-:Y:S01]  /*8c40*/  HADD2.F32 R13, -RZ, R10.H0_H0 ;  /* 0x2000000aff0d7230 */ /* 0x02afe20000004100 */
[----:B------:R-:W-:Y:S01]  /*8c50*/  IADD3 R12, P4, R2, R109, RZ ;  /* 0x0000006d020c7210 */ /* 0x000fe20007f9e0ff */
[----:B------:R-:W-:Y:S01]  /*8c60*/  BSSY B0, `(.L_x_242) ;  /* 0x000000b000007945 */ /* 0x000fe20003800000 */
[----:B------:R-:W-:Y:S02]  /*8c70*/  ISETP.GT.AND P2, PT, R0, 0xc0, P0 ;  /* 0x000000c00000780c */ /* 0x000fe40000744270 */
[----:B------:R-:W-:-:S04]  /*8c80*/  FMUL R13, R13, R14 ;  /* 0x0000000e0d0d7220 */ /* 0x000fc80000400000 */
[----:B------:R-:W-:-:S05]  /*8c90*/  FFMA R13, R52, R11, R13 ;  /* 0x0000000b340d7223 */ /* 0x000fca000000000d */
[----:B------:R-:W-:Y:S01]  /*8ca0*/  F2FP.F16.F32.PACK_AB R15, RZ, R13 ;  /* 0x0000000dff0f723e */ /* 0x000fe200000000ff */
[----:B------:R-:W-:Y:S01]  /*8cb0*/  IMAD.X R13, R3, 0x1, R21, P4 ;  /* 0x00000001030d7824 */ /* 0x000fe200020e0615 */
[----:B--2---:R-:W-:-:S04]  /*8cc0*/  IADD3 R4, P4, R4, UR5, RZ ;  /* 0x0000000504047c10 */ /* 0x004fc8000ff9e0ff */
[----:B------:R1:W-:Y:S01]  /*8cd0*/  @P3 STG.E.U16 desc[UR12][R12.64], R15 ;  /* 0x0000000f0c003986 */ /* 0x0003e2000c10150c */
[----:B------:R-:W-:Y:S01]  /*8ce0*/  IADD3.X R5, R5, UR4, RZ, P4, !PT ;  /* 0x0000000405057c10 */ /* 0x000fe2000a7fe4ff */
[----:B------:R-:W-:Y:S07]  /*8cf0*/  @!P2 BRA `(.L_x_243) ;  /* 0x000000000004a947 */ /* 0x000fee0003800000 */
[----:B------:R2:W5:Y:S02]  /*8d00*/  LDG.E.LTC128B.U16 R10, desc[UR12][R4.64] ;  /* 0x0000000c040a7981 */ /* 0x000564000c1e1520 */
.L_x_243:
[----:B------:R-:W-:Y:S05]  /*8d10*/  BSYNC B0 ;  /* 0x0000000000007941 */ /* 0x000fea0003800000 */
.L_x_242:
[----:B--2--5:R-:W-:Y:S01]  /*8d20*/  HADD2.F32 R5, -RZ, R10.H0_H0 ;  /* 0x2000000aff057230 */ /* 0x024fe20000004100 */
[----:B------:R-:W-:Y:S01]  /*8d30*/  IADD3 R2, P3, R2, R111, RZ ;  /* 0x0000006f02027210 */ /* 0x000fe20007f7e0ff */
[----:B------:R-:W-:Y:S01]  /*8d40*/  BSSY B0, `(.L_x_244) ;  /* 0x000000b000007945 */ /* 0x000fe20003800000 */
[----:B------:R-:W-:Y:S02]  /*8d50*/  ISETP.GT.AND P1, PT, R0, 0xc8, P1 ;  /* 0x000000c80000780c */ /* 0x000fe40000f24270 */
[----:B------:R-:W-:Y:S01]  /*8d60*/  FMUL R4, R5, R14 ;  /* 0x0000000e05047220 */ /* 0x000fe20000400000 */
[----:B------:R-:W-:-:S03]  /*8d70*/  IMAD.X R3, R3, 0x1, R21, P3 ;  /* 0x0000000103037824 */ /* 0x000fc600018e0615 */
[----:B------:R-:W-:-:S05]  /*8d80*/  FFMA R4, R53, R11, R4 ;  /* 0x0000000b35047223 */ /* 0x000fca0000000004 */
[----:B------:R-:W-:-:S05]  /*8d90*/  F2FP.F16.F32.PACK_AB R4, RZ, R4 ;  /* 0x00000004ff04723e */ /* 0x000fca00000000ff */
[----:B------:R2:W-:Y:S01]  /*8da0*/  @P2 STG.E.U16 desc[UR12][R2.64], R4 ;  /* 0x0000000402002986 */ /* 0x0005e2000c10150c */
[----:B------:R-:W-:Y:S05]  /*8db0*/  @!P1 BRA `(.L_x_245) ;  /* 0x00000000000c9947 */ /* 0x000fea0003800000 */
[----:B--2---:R-:W-:-:S04]  /*8dc0*/  IADD3 R2, P2, R8, UR6, RZ ;  /* 0x0000000608027c10 */ /* 0x004fc8000ff5e0ff */
[----:B------:R-:W-:-:S05]  /*8dd0*/  IADD3.X R3, R9, UR4, RZ, P2, !PT ;  /* 0x0000000409037c10 */ /* 0x000fca00097fe4ff */
[----:B------:R3:W5:Y:S04]  /*8de0*/  LDG.E.LTC128B.U16 R10, desc[UR12][R2.64] ;  /* 0x0000000c020a7981 */ /* 0x000768000c1e1520 */
.L_x_245:
[----:B------:R-:W-:Y:S05]  /*8df0*/  BSYNC B0 ;  /* 0x0000000000007941 */ /* 0x000fea0003800000 */
.L_x_244:
[----:B--23-5:R-:W-:Y:S01]  /*8e00*/  HADD2.F32 R3, -RZ, R10.H0_H0 ;  /* 0x2000000aff037230 */ /* 0x02cfe20000004100 */
[----:B------:R-:W-:Y:S01]  /*8e10*/  IADD3 R2, P2, R6, R109, RZ ;  /* 0x0000006d06027210 */ /* 0x000fe20007f5e0ff */
[----:B------:R-:W-:Y:S01]  /*8e20*/  BSSY B0, `(.L_x_246) ;  /* 0x000000c000007945 */ /* 0x000fe20003800000 */
[----:B------:R-:W-:Y:S02]  /*8e30*/  ISETP.GT.AND P0, PT, R0, 0xc8, P0 ;  /* 0x000000c80000780c */ /* 0x000fe40000704270 */
[----:B------:R-:W-:-:S04]  /*8e40*/  FMUL R3, R3, R14 ;  /* 0x0000000e03037220 */ /* 0x000fc80000400000 */
[----:B------:R-:W-:-:S05]  /*8e50*/  FFMA R3, R54, R11, R3 ;  /* 0x0000000b36037223 */ /* 0x000fca0000000003 */
[----:B------:R-:W-:Y:S01]  /*8e60*/  F2FP.F16.F32.PACK_AB R5, RZ, R3 ;  /* 0x00000003ff05723e */ /* 0x000fe200000000ff */
[----:B------:R-:W-:Y:S01]  /*8e70*/  IMAD.X R3, R7, 0x1, R21, P2 ;  /* 0x0000000107037824 */ /* 0x000fe200010e0615 */
[----:B------:R-:W-:Y:S02]  /*8e80*/  IADD3 R4, P2, R8, UR5, RZ ;  /* 0x0000000508047c10 */ /* 0x000fe4000ff5e0ff */
[----:B------:R-:W-:Y:S02]  /*8e90*/  PRMT R0, R5, 0x7610, R0 ;  /* 0x0000761005007816 */ /* 0x000fe40000000000 */
[----:B------:R-:W-:-:S03]  /*8ea0*/  IADD3.X R5, R9, UR4, RZ, P2, !PT ;  /* 0x0000000409057c10 */ /* 0x000fc600097fe4ff */
[----:B------:R2:W-:Y:S01]  /*8eb0*/  @P1 STG.E.U16 desc[UR12][R2.64], R0 ;  /* 0x0000000002001986 */ /* 0x0005e2000c10150c */
[----:B------:R-:W-:Y:S05]  /*8ec0*/  @!P0 BRA `(.L_x_247) ;  /* 0x0000000000048947 */ /* 0x000fea0003800000 */
[----:B------:R3:W5:Y:S02]  /*8ed0*/  LDG.E.LTC128B.U16 R10, desc[UR12][R4.64] ;  /* 0x0000000c040a7981 */ /* 0x000764000c1e1520 */
.L_x_247:
[----:B------:R-:W-:Y:S05]  /*8ee0*/  BSYNC B0 ;  /* 0x0000000000007941 */ /* 0x000fea0003800000 */
.L_x_246:
[----:B--2--5:R-:W-:Y:S01]  /*8ef0*/  HADD2.F32 R3, -RZ, R10.H0_H0 ;  /* 0x2000000aff037230 */ /* 0x024fe20000004100 */
[----:B------:R-:W-:-:S04]  /*8f00*/  IADD3 R2, P1, R6, R111, RZ ;  /* 0x0000006f06027210 */ /* 0x000fc80007f3e0ff */
[----:B------:R-:W-:-:S04]  /*8f10*/  FMUL R14, R3, R14 ;  /* 0x0000000e030e7220 */ /* 0x000fc80000400000 */
[----:B------:R-:W-:Y:S01]  /*8f20*/  FFMA R14, R55, R11, R14 ;  /* 0x0000000b370e7223 */ /* 0x000fe2000000000e */
[----:B------:R-:W-:Y:S06]  /*8f30*/  @!P0 EXIT ;  /* 0x000000000000894d */ /* 0x000fec0003800000 */
[----:B------:R-:W-:Y:S01]  /*8f40*/  F2FP.F16.F32.PACK_AB R14, RZ, R14 ;  /* 0x0000000eff0e723e */ /* 0x000fe200000000ff */
[----:B------:R-:W-:-:S05]  /*8f50*/  IMAD.X R3, R7, 0x1, R21, P1 ;  /* 0x0000000107037824 */ /* 0x000fca00008e0615 */
[----:B------:R-:W-:Y:S01]  /*8f60*/  STG.E.U16 desc[UR12][R2.64], R14 ;  /* 0x0000000e02007986 */ /* 0x000fe2000c10150c */
[----:B------:R-:W-:Y:S05]  /*8f70*/  EXIT ;  /* 0x000000000000794d */ /* 0x000fea0003800000 */
.L_x_27:
[----:B------:R-:W-:Y:S01]  /*8f80*/  ULDC.64 UR4, c[0x0][0x5c8] ;  /* 0x0001720000047ab9 */ /* 0x000fe20000000a00 */
[-C--:B------:R-:W-:Y:S01]  /*8f90*/  FMUL R120, R120, R11.reuse ;  /* 0x0000000b78787220 */ /* 0x080fe20000400000 */
[----:B------:R-:W-:Y:S01]  /*8fa0*/  LEA R2, P1, R18, UR4, 0x1 ;  /* 0x0000000412027c11 */ /* 0x000fe2000f8208ff */
[-C--:B------:R-:W-:Y:S01]  /*8fb0*/  FMUL R121, R121, R11.reuse ;  /* 0x0000000b79797220 */ /* 0x080fe20000400000 */
[----:B------:R-:W-:Y:S01]  /*8fc0*/  ISETP.GT.AND P4, PT, R10, 0x1, PT ;  /* 0x000000010a00780c */ /* 0x000fe20003f84270 */
[-C--:B------:R-:W-:Y:S01]  /*8fd0*/  FMUL R122, R122, R11.reuse ;  /* 0x0000000b7a7a7220 */ /* 0x080fe20000400000 */
[----:B------:R-:W-:Y:S01]  /*8fe0*/  F2FP.F16.F32.PACK_AB R120, RZ, R120 ;  /* 0x00000078ff78723e */ /* 0x000fe200000000ff */
[-C--:B------:R-:W-:Y:S01]  /*8ff0*/  FMUL R123, R123, R11.reuse ;  /* 0x0000000b7b7b7220 */ /* 0x080fe20000400000 */
[----:B------:R-:W-:Y:S01]  /*9000*/  LEA.HI.X R3, R18, UR5, R21, 0x1, P1 ;  /* 0x0000000512037c11 */ /* 0x000fe200088f0c15 */
[-C--:B------:R-:W-:Y:S01]  /*9010*/  FMUL R124, R124, R11.reuse ;  /* 0x0000000b7c7c7220 */ /* 0x080fe20000400000 */
[----:B------:R-:W-:Y:S01]  /*9020*/  ISETP.GT.AND P2, PT, R10, RZ, PT ;  /* 0x000000ff0a00720c */ /* 0x000fe20003f44270 */
[-C--:B------:R-:W-:Y:S01]  /*9030*/  FMUL R125, R125, R11.reuse ;  /* 0x0000000b7d7d7220 */ /* 0x080fe20000400000 */
[C---:B------:R-:W-:Y:S01]  /*9040*/  ISETP.GT.AND P1, PT, R0.reuse, RZ, P4 ;  /* 0x000000ff0000720c */ /* 0x040fe20002724270 */
[----:B------:R-:W-:Y:S01]  /*9050*/  @P0 STG.E.U16 desc[UR12][R2.64], R120 ;  /* 0x0000007802000986 */ /* 0x000fe2000c10150c */
[----:B------:R-:W-:Y:S01]  /*9060*/  ISETP.GT.AND P2, PT, R0, 0x8, P2 ;  /* 0x000000080000780c */ /* 0x000fe20001744270 */
[-C--:B------:R-:W-:Y:S01]  /*9070*/  FMUL R126, R126, R11.reuse ;  /* 0x0000000b7e7e7220 */ /* 0x080fe20000400000 */
[----:B------:R-:W-:Y:S01]  /*9080*/  ISETP.GT.AND P0, PT, R0, 0x8, P4 ;  /* 0x000000080000780c */ /* 0x000fe20002704270 */
[-C--:B------:R-:W-:Y:S01]  /*9090*/  FMUL R127, R127, R11.reuse ;  /* 0x0000000b7f7f7220 */ /* 0x080fe20000400000 */
[----:B------:R-:W-:Y:S01]  /*90a0*/  SHF.L.U64.HI R15, R16, 0x1, R15 ;  /* 0x00000001100f7819 */ /* 0x000fe2000001020f */
[-C--:B------:R-:W-:Y:S01]  /*90b0*/  FMUL R128, R128, R11.reuse ;  /* 0x0000000b80807220 */ /* 0x080fe20000400000 */
[----:B------:R-:W-:Y:S01]  /*90c0*/  LEA R4, P3, R16, R2, 0x1 ;  /* 0x0000000210047211 */ /* 0x000fe200078608ff */
[----:B------:R-:W-:Y:S01]  /*90d0*/  FMUL R129, R129, R11 ;  /* 0x0000000b81817220 */ /* 0x000fe20000400000 */
[----:B------:R-:W-:Y:S01]  /*90e0*/  F2FP.F16.F32.PACK_AB R121, RZ, R121 ;  /* 0x00000079ff79723e */ /* 0x000fe200000000ff */
[----:B------:R-:W-:Y:S01]  /*90f0*/  FMUL R130, R130, R11 ;  /* 0x0000000b82827220 */ /* 0x000fe20000400000 */
[----:B------:R-:W-:Y:S01]  /*9100*/  F2FP.F16.F32.PACK_AB R122, RZ, R122 ;  /* 0x0000007aff7a723e */ /* 0x000fe200000000ff */
[----:B------:R-:W-:Y:S01]  /*9110*/  IMAD.X R5, R15, 0x1, R3, P3 ;  /* 0x000000010f057824 */ /* 0x000fe200018e0603 */
[----:B------:R-:W-:Y:S01]  /*9120*/  F2FP.F16.F32.PACK_AB R123, RZ, R123 ;  /* 0x0000007bff7b723e */ /* 0x000fe200000000ff */
[----:B------:R-:W-:Y:S01]  /*9130*/  @P1 STG.E.U16 desc[UR12][R2.64+0x2], R121 ;  /* 0x0000027902001986 */ /* 0x000fe2000c10150c */
[C---:B------:R-:W-:Y:S01]  /*9140*/  ISETP.GT.AND P5, PT, R10.reuse, 0x8, PT ;  /* 0x000000080a00780c */ /* 0x040fe20003fa4270 */
[-C--:B------:R-:W-:Y:S01]  /*9150*/  FMUL R131, R131, R11.reuse ;  /* 0x0000000b83837220 */ /* 0x080fe20000400000 */
[----:B------:R-:W-:Y:S01]  /*9160*/  ISETP.GT.AND P4, PT, R10, 0x9, PT ;  /* 0x000000090a00780c */ /* 0x000fe20003f84270 */
[----:B------:R-:W-:Y:S01]  /*9170*/  @P2 STG.E.U16 desc[UR12][R4.64], R122 ;  /* 0x0000007a04002986 */ /* 0x000fe2000c10150c */
[----:B------:R-:W-:Y:S01]  /*9180*/  ISETP.GT.AND P1, PT, R0, RZ, P5 ;  /* 0x000000ff0000720c */ /* 0x000fe20002f24270 */
[----:B------:R-:W-:Y:S01]  /*9190*/  IMAD.SHL.U32 R9, R12, 0x80, RZ ;  /* 0x000000800c097824 */ /* 0x000fe200078e00ff */
[C---:B------:R-:W-:Y:S01]  /*91a0*/  ISETP.GT.AND P2, PT, R0.reuse, RZ, P4 ;  /* 0x000000ff0000720c */ /* 0x040fe20002744270 */
[----:B------:R-:W-:Y:S01]  /*91b0*/  @P0 STG.E.U16 desc[UR12][R4.64+0x2], R123 ;  /* 0x0000027b04000986 */ /* 0x000fe2000c10150c */
[----:B------:R-:W-:Y:S01]  /*91c0*/  ISETP.GT.AND P0, PT, R0, 0x8, P5 ;  /* 0x000000080000780c */ /* 0x000fe20002f04270 */
[-C--:B------:R-:W-:Y:S01]  /*91d0*/  FMUL R132, R132, R11.reuse ;  /* 0x0000000b84847220 */ /* 0x080fe20000400000 */
[----:B------:R-:W-:Y:S01]  /*91e0*/  F2FP.F16.F32.PACK_AB R124, RZ, R124 ;  /* 0x0000007cff7c723e */ /* 0x000fe200000000ff */
[----:B------:R-:W-:Y:S01]  /*91f0*/  FMUL R133, R133, R11 ;  /* 0x0000000b85857220 */ /* 0x000fe20000400000 */
[----:B------:R-:W-:Y:S01]  /*9200*/  F2FP.F16.F32.PACK_AB R125, RZ, R125 ;  /* 0x0000007dff7d723e */ /* 0x000fe200000000ff */
[-C--:B------:R-:W-:Y:S01]  /*9210*/  FMUL R134, R134, R11.reuse ;  /* 0x0000000b86867220 */ /* 0x080fe20000400000 */
[----:B------:R-:W-:Y:S01]  /*9220*/  F2FP.F16.F32.PACK_AB R126, RZ, R126 ;  /* 0x0000007eff7e723e */ /* 0x000fe200000000ff */
[-C--:B------:R-:W-:Y:S01]  /*9230*/  FMUL R135, R135, R11.reuse ;  /* 0x0000000b87877220 */ /* 0x080fe20000400000 */
[----:B------:R-:W-:Y:S01]  /*9240*/  ISETP.GT.AND P3, PT, R10, 0x10, PT ;  /* 0x000000100a00780c */ /* 0x000fe20003f64270 */
[----:B------:R-:W-:Y:S01]  /*9250*/  @P1 STG.E.U16 desc[UR12][R2.64+0x10], R124 ;  /* 0x0000107c02001986 */ /* 0x000fe2000c10150c */
[----:B------:R-:W-:Y:S01]  /*9260*/  ISETP.GT.AND P1, PT, R0, 0x8, P4 ;  /* 0x000000080000780c */ /* 0x000fe20002724270 */
[----:B------:R-:W-:Y:S01]  /*9270*/  FMUL R136, R136, R11 ;  /* 0x0000000b88887220 */ /* 0x000fe20000400000 */
[----:B------:R-:W-:Y:S01]  /*9280*/  F2FP.F16.F32.PACK_AB R127, RZ, R127 ;  /* 0x0000007fff7f723e */ /* 0x000fe200000000ff */
[----:B------:R-:W-:Y:S01]  /*9290*/  @P2 STG.E.U16 desc[UR12][R2.64+0x12], R125 ;  /* 0x0000127d02002986 */ /* 0x000fe2000c10150c */
[----:B------:R-:W-:Y:S01]  /*92a0*/  F2FP.F16.F32.PACK_AB R128, RZ, R128 ;  /* 0x00000080ff80723e */ /* 0x000fe200000000ff */
[-C--:B------:R-:W-:Y:S01]  /*92b0*/  FMUL R137, R137, R11.reuse ;  /* 0x0000000b89897220 */ /* 0x080fe20000400000 */
[----:B------:R-:W-:Y:S01]  /*92c0*/  ISETP.GT.AND P2, PT, R10, 0x11, PT ;  /* 0x000000110a00780c */ /* 0x000fe20003f44270 */
[----:B------:R-:W-:Y:S01]  /*92d0*/  @P0 STG.E.U16 desc[UR12][R4.64+0x10], R126 ;  /* 0x0000107e04000986 */ /* 0x000fe2000c10150c */
[----:B------:R-:W-:Y:S01]  /*92e0*/  ISETP.GT.AND P0, PT, R0, RZ, P3 ;  /* 0x000000ff0000720c */ /* 0x000fe20001f04270 */
[----:B------:R-:W-:Y:S01]  /*92f0*/  FMUL R138, R138, R11 ;  /* 0x0000000b8a8a7220 */ /* 0x000fe20000400000 */
[----:B------:R-:W-:Y:S01]  /*9300*/  F2FP.F16.F32.PACK_AB R129, RZ, R129 ;  /* 0x00000081ff81723e */ /* 0x000fe200000000ff */
[----:B------:R-:W-:Y:S01]  /*9310*/  FMUL R139, R139, R11 ;  /* 0x0000000b8b8b7220 */ /* 0x000fe20000400000 */
[----:B------:R-:W-:Y:S01]  /*9320*/  F2FP.F16.F32.PACK_AB R130, RZ, R130 ;  /* 0x00000082ff82723e */ /* 0x000fe200000000ff */
[----:B------:R-:W-:Y:S01]  /*9330*/  @P1 STG.E.U16 desc[UR12][R4.64+0x12], R127 ;  /* 0x0000127f04001986 */ /* 0x000fe2000c10150c */
[----:B------:R-:W-:Y:S01]  /*9340*/  F2FP.F16.F32.PACK_AB R131, RZ, R131 ;  /* 0x00000083ff83723e */ /* 0x000fe200000000ff */
[-C--:B------:R-:W-:Y:S01]  /*9350*/  FMUL R140, R140, R11.reuse ;  /* 0x0000000b8c8c7220 */ /* 0x080fe20000400000 */
[----:B------:R-:W-:Y:S01]  /*9360*/  SHF.L.U64.HI R13, R12, 0x7, R13 ;  /* 0x000000070c0d7819 */ /* 0x000fe2000001020d */
[-C--:B------:R-:W-:Y:S01]  /*9370*/  FMUL R141, R141, R11.reuse ;  /* 0x0000000b8d8d7220 */ /* 0x080fe20000400000 */
[----:B------:R-:W-:Y:S01]  /*9380*/  LOP3.LUT R15, R9, 0x2, RZ, 0xfc, !PT ;  /* 0x00000002090f7812 */ /* 0x000fe200078efcff */
[-C--:B------:R-:W-:Y:S01]  /*9390*/  FMUL R142, R142, R11.reuse ;  /* 0x0000000b8e8e7220 */ /* 0x080fe20000400000 */
[----:B------:R-:W-:Y:S01]  /*93a0*/  F2FP.F16.F32.PACK_AB R132, RZ, R132 ;  /* 0x00000084ff84723e */ /* 0x000fe200000000ff */
[----:B------:R0:W-:Y:S01]  /*93b0*/  @P0 STG.E.U16 desc[UR12][R2.64+0x20], R128 ;  /* 0x0000208002000986 */ /* 0x0001e2000c10150c */
[----:B------:R-:W-:Y:S01]  /*93c0*/  ISETP.GT.AND P0, PT, R0, RZ, P2 ;  /* 0x000000ff0000720c */ /* 0x000fe20001704270 */
[-C--:B------:R-:W-:Y:S01]  /*93d0*/  FMUL R143, R143, R11.reuse ;  /* 0x0000000b8f8f7220 */ /* 0x080fe20000400000 */
[----:B------:R-:W-:Y:S01]  /*93e0*/  ISETP.GT.AND P1, PT, R10, 0x19, PT ;  /* 0x000000190a00780c */ /* 0x000fe20003f24270 */
[----:B------:R-:W-:Y:S01]  /*93f0*/  FMUL R144, R144, R11 ;  /* 0x0000000b90907220 */ /* 0x000fe20000400000 */
[----:B------:R-:W-:Y:S01]  /*9400*/  F2FP.F16.F32.PACK_AB R133, RZ, R133 ;  /* 0x00000085ff85723e */ /* 0x000fe200000000ff */
[-C--:B------:R-:W-:Y:S01]  /*9410*/  FMUL R145, R145, R11.reuse ;  /* 0x0000000b91917220 */ /* 0x080fe20000400000 */
[----:B------:R-:W-:Y:S01]  /*9420*/  F2FP.F16.F32.PACK_AB R134, RZ, R134 ;  /* 0x00000086ff86723e */ /* 0x000fe200000000ff */
[----:B------:R-:W-:Y:S01]  /*9430*/  FMUL R146, R146, R11 ;  /* 0x0000000b92927220 */ /* 0x000fe20000400000 */
[----:B------:R-:W-:Y:S01]  /*9440*/  F2FP.F16.F32.PACK_AB R135, RZ, R135 ;  /* 0x00000087ff87723e */ /* 0x000fe200000000ff */
[-C--:B------:R-:W-:Y:S01]  /*9450*/  FMUL R147, R147, R11.reuse ;  /* 0x0000000b93937220 */ /* 0x080fe20000400000 */
[----:B------:R-:W-:Y:S01]  /*9460*/  F2FP.F16.F32.PACK_AB R136, RZ, R136 ;  /* 0x00000088ff88723e */ /* 0x000fe200000000ff */
[----:B------:R-:W-:Y:S01]  /*9470*/  FMUL R148, R148, R11 ;  /* 0x0000000b94947220 */ /* 0x000fe20000400000 */
[----:B------:R-:W-:Y:S01]  /*9480*/  F2FP.F16.F32.PACK_AB R137, RZ, R137 ;  /* 0x00000089ff89723e */ /* 0x000fe200000000ff */
[----:B------:R1:W-:Y:S01]  /*9490*/  @P0 STG.E.U16 desc[UR12][R2.64+0x22], R129 ;  /* 0x0000228102000986 */ /* 0x0003e2000c10150c */
[----:B------:R-:W-:Y:S01]  /*94a0*/  ISETP.GT.AND P0, PT, R0, 0x8, P3 ;  /* 0x000000080000780c */ /* 0x000fe20001f04270 */
[-C--:B------:R-:W-:Y:S01]  /*94b0*/  FMUL R149, R149, R11.reuse ;  /* 0x0000000b95957220 */ /* 0x080fe20000400000 */
[----:B------:R-:W-:Y:S01]  /*94c0*/  F2FP.F16.F32.PACK_AB R138, RZ, R138 ;  /* 0x0000008aff8a723e */ /* 0x000fe200000000ff */
[----:B------:R-:W-:Y:S01]  /*94d0*/  FMUL R150, R150, R11 ;  /* 0x0000000b96967220 */ /* 0x000fe20000400000 */
[----:B------:R-:W-:Y:S01]  /*94e0*/  F2FP.F16.F32.PACK_AB R139, RZ, R139 ;  /* 0x0000008bff8b723e */ /* 0x000fe200000000ff */
[-C--:B------:R-:W-:Y:S01]  /*94f0*/  FMUL R151, R151, R11.reuse ;  /* 0x0000000b97977220 */ /* 0x080fe20000400000 */
[----:B------:R-:W-:Y:S01]  /*9500*/  ISETP.GT.AND P5, PT, R10, 0x28, PT ;  /* 0x000000280a00780c */ /* 0x000fe20003fa4270 */
[-C--:B------:R-:W-:Y:S01]  /*9510*/  FMUL R88, R88, R11.reuse ;  /* 0x0000000b58587220 */ /* 0x080fe20000400000 */
[----:B------:R-:W-:Y:S01]  /*9520*/  F2FP.F16.F32.PACK_AB R140, RZ, R140 ;  /* 0x0000008cff8c723e */ /* 0x000fe200000000ff */
[-C--:B------:R-:W-:Y:S01]  /*9530*/  FMUL R89, R89, R11.reuse ;  /* 0x0000000b59597220 */ /* 0x080fe20000400000 */
[----:B------:R-:W-:Y:S01]  /*9540*/  ISETP.GT.AND P4, PT, R10, 0x29, PT ;  /* 0x000000290a00780c */ /* 0x000fe20003f84270 */
[----:B------:R-:W-:Y:S01]  /*9550*/  FMUL R90, R90, R11 ;  /* 0x0000000b5a5a7220 */ /* 0x000fe20000400000 */
[----:B------:R-:W-:Y:S01]  /*9560*/  F2FP.F16.F32.PACK_AB R141, RZ, R141 ;  /* 0x0000008dff8d723e */ /* 0x000fe200000000ff */
[----:B------:R-:W-:Y:S01]  /*9570*/  @P0 STG.E.U16 desc[UR12][R4.64+0x20], R130 ;  /* 0x0000208204000986 */ /* 0x000fe2000c10150c */
[----:B------:R-:W-:Y:S01]  /*9580*/  ISETP.GT.AND P0, PT, R0, 0x8, P2 ;  /* 0x000000080000780c */ /* 0x000fe20001704270 */
[-C--:B------:R-:W-:Y:S01]  /*9590*/  FMUL R91, R91, R11.reuse ;  /* 0x0000000b5b5b7220 */ /* 0x080fe20000400000 */
[----:B------:R-:W-:Y:S01]  /*95a0*/  ISETP.GT.AND P2, PT, R10, 0x18, PT ;  /* 0x000000180a00780c */ /* 0x000fe20003f44270 */
        /* <DEDUP_REMOVED lines=8> */
[----:B------:R-:W-:Y:S01]  /*9630*/  FMUL R96, R96, R11 ;  /* 0x0000000b60607220 */ /* 0x000fe20000400000 */
[----:B------:R-:W-:Y:S01]  /*9640*/  F2FP.F16.F32.PACK_AB R145, RZ, R145 ;  /* 0x00000091ff91723e */ /* 0x000fe200000000ff */
[----:B------:R-:W-:Y:S01]  /*9650*/  @P0 STG.E.U16 desc[UR12][R4.64+0x22], R131 ;  /* 0x0000228304000986 */ /* 0x000fe2000c10150c */
[----:B------:R-:W-:Y:S01]  /*9660*/  IADD3 R6, P0, R9, R2, RZ ;  /* 0x0000000209067210 */ /* 0x000fe20007f1e0ff */
[-C--:B------:R-:W-:Y:S01]  /*9670*/  FMUL R97, R97, R11.reuse ;  /* 0x0000000b61617220 */ /* 0x080fe20000400000 */
[----:B------:R-:W-:Y:S01]  /*9680*/  F2FP.F16.F32.PACK_AB R146, RZ, R146 ;  /* 0x00000092ff92723e */ /* 0x000fe200000000ff */
[----:B------:R-:W-:Y:S01]  /*9690*/  FMUL R98, R98, R11 ;  /* 0x0000000b62627220 */ /* 0x000fe20000400000 */
[----:B------:R-:W-:Y:S01]  /*96a0*/  F2FP.F16.F32.PACK_AB R147, RZ, R147 ;  /* 0x00000093ff93723e */ /* 0x000fe200000000ff */
[--C-:B------:R-:W-:Y:S01]  /*96b0*/  IMAD.X R7, R13, 0x1, R3.reuse, P0 ;  /* 0x000000010d077824 */ /* 0x100fe200000e0603 */
[----:B------:R-:W-:Y:S01]  /*96c0*/  IADD3 R18, P0, R15, R2, RZ ;  /* 0x000000020f127210 */ /* 0x000fe20007f1e0ff */
[-C--:B------:R-:W-:Y:S01]  /*96d0*/  FMUL R99, R99, R11.reuse ;  /* 0x0000000b63637220 */ /* 0x080fe20000400000 */
[----:B------:R-:W-:Y:S01]  /*96e0*/  F2FP.F16.F32.PACK_AB R148, RZ, R148 ;  /* 0x00000094ff94723e */ /* 0x000fe200000000ff */
[----:B------:R-:W-:Y:S01]  /*96f0*/  FMUL R100, R100, R11 ;  /* 0x0000000b64647220 */ /* 0x000fe20000400000 */
[----:B------:R-:W-:Y:S01]  /*9700*/  F2FP.F16.F32.PACK_AB R149, RZ, R149 ;  /* 0x00000095ff95723e */ /* 0x000fe200000000ff */
[----:B------:R-:W-:Y:S01]  /*9710*/  IMAD.X R19, R13, 0x1, R3, P0 ;  /* 0x000000010d137824 */ /* 0x000fe200000e0603 */
[----:B------:R-:W-:Y:S01]  /*9720*/  ISETP.GT.AND P0, PT, R0, RZ, P2 ;  /* 0x000000ff0000720c */ /* 0x000fe20001704270 */
[-C--:B------:R-:W-:Y:S01]  /*9730*/  FMUL R101, R101, R11.reuse ;  /* 0x0000000b65657220 */ /* 0x080fe20000400000 */
[----:B------:R-:W-:Y:S01]  /*9740*/  F2FP.F16.F32.PACK_AB R150, RZ, R150 ;  /* 0x00000096ff96723e */ /* 0x000fe200000000ff */
[----:B------:R-:W-:Y:S01]  /*9750*/  FMUL R102, R102, R11 ;  /* 0x0000000b66667220 */ /* 0x000fe20000400000 */
[----:B------:R-:W-:Y:S01]  /*9760*/  F2FP.F16.F32.PACK_AB R151, RZ, R151 ;  /* 0x00000097ff97723e */ /* 0x000fe200000000ff */
[-C--:B------:R-:W-:Y:S01]  /*9770*/  FMUL R103, R103, R11.reuse ;  /* 0x0000000b67677220 */ /* 0x080fe20000400000 */
[----:B------:R-:W-:Y:S01]  /*9780*/  LOP3.LUT R21, R9, 0x10, RZ, 0xfc, !PT ;  /* 0x0000001009157812 */ /* 0x000fe200078efcff */
[-C--:B------:R-:W-:Y:S01]  /*9790*/  FMUL R104, R104, R11.reuse ;  /* 0x0000000b68687220 */ /* 0x080fe20000400000 */
[----:B------:R-:W-:Y:S01]  /*97a0*/  F2FP.F16.F32.PACK_AB R88, RZ, R88 ;  /* 0x00000058ff58723e */ /* 0x000fe200000000ff */
[-C--:B------:R-:W-:Y:S01]  /*97b0*/  FMUL R105, R105, R11.reuse ;  /* 0x0000000b69697220 */ /* 0x080fe20000400000 */
[----:B------:R-:W-:Y:S01]  /*97c0*/  LOP3.LUT R23, R9, 0x12, RZ, 0xfc, !PT ;  /* 0x0000001209177812 */ /* 0x000fe200078efcff */
[----:B------:R-:W-:Y:S01]  /*97d0*/  FMUL R106, R106, R11 ;  /* 0x0000000b6a6a7220 */ /* 0x000fe20000400000 */
[----:B------:R-:W-:Y:S01]  /*97e0*/  F2FP.F16.F32.PACK_AB R89, RZ, R89 ;  /* 0x00000059ff59723e */ /* 0x000fe200000000ff */
[----:B------:R-:W-:Y:S01]  /*97f0*/  @P0 STG.E.U16 desc[UR12][R2.64+0x30], R132 ;  /* 0x0000308402000986 */ /* 0x000fe2000c10150c */
[----:B------:R-:W-:Y:S01]  /*9800*/  ISETP.GT.AND P0, PT, R0, RZ, P1 ;  /* 0x000000ff0000720c */ /* 0x000fe20000f04270 */
        /* <DEDUP_REMOVED lines=8> */
[-C--:B------:R-:W-:Y:S01]  /*9890*/  FMUL R111, R111, R11.reuse ;  /* 0x0000000b6f6f7220 */ /* 0x080fe20000400000 */
[----:B------:R-:W-:Y:S01]  /*98a0*/  PRMT R8, R92, 0x7610, R8 ;  /* 0x000076105c087816 */ /* 0x000fe20000000008 */
[-C--:B------:R-:W-:Y:S01]  /*98b0*/  FMUL R112, R112, R11.reuse ;  /* 0x0000000b70707220 */ /* 0x080fe20000400000 */
[----:B------:R-:W-:Y:S01]  /*98c0*/  F2FP.F16.F32.PACK_AB R94, RZ, R94 ;  /* 0x0000005eff5e723e */ /* 0x000fe200000000ff */
[----:B------:R-:W-:Y:S01]  /*98d0*/  @P0 STG.E.U16 desc[UR12][R2.64+0x32], R133 ;  /* 0x0000328502000986 */ /* 0x000fe2000c10150c */
[----:B------:R-:W-:Y:S01]  /*98e0*/  ISETP.GT.AND P0, PT, R0, 0x8, P2 ;  /* 0x000000080000780c */ /* 0x000fe20001704270 */
        /* <DEDUP_REMOVED lines=26> */
[----:B------:R-:W-:Y:S01]  /*9a90*/  @P0 STG.E.U16 desc[UR12][R4.64+0x32], R135 ;  /* 0x0000328704000986 */ /* 0x000fe2000c10150c */
[----:B------:R-:W-:Y:S01]  /*9aa0*/  ISETP.GT.AND P0, PT, R0, RZ, P2 ;  /* 0x000000ff0000720c */ /* 0x000fe20001704270 */
        /* <DEDUP_REMOVED lines=135> */
[----:B------:R-:W-:-:S02]  /*a320*/  F2FP.F16.F32.PACK_AB R33, RZ, R33 ;  /* 0x00000021ff21723e */ /* 0x000fc400000000ff */
[----:B------:R-:W-:Y:S01]  /*a330*/  F2FP.F16.F32.PACK_AB R34, RZ, R34 ;  /* 0x00000022ff22723e */ /* 0x000fe200000000ff */
[----:B------:R-:W-:Y:S01]  /*a340*/  @P0 STG.E.U16 desc[UR12][R2.64+0x62], R145 ;  /* 0x0000629102000986 */ /* 0x000fe2000c10150c */
[----:B------:R-:W-:Y:S02]  /*a350*/  ISETP.GT.AND P0, PT, R0, 0x8, P3 ;  /* 0x000000080000780c */ /* 0x000fe40001f04270 */
[----:B------:R-:W-:Y:S02]  /*a360*/  F2FP.F16.F32.PACK_AB R35, RZ, R35 ;  /* 0x00000023ff23723e */ /* 0x000fe400000000ff */
[----:B------:R-:W-:Y:S02]  /*a370*/  F2FP.F16.F32.PACK_AB R36, RZ, R36 ;  /* 0x00000024ff24723e */ /* 0x000fe400000000ff */
[----:B------:R-:W-:Y:S02]  /*a380*/  F2FP.F16.F32.PACK_AB R37, RZ, R37 ;  /* 0x00000025ff25723e */ /* 0x000fe400000000ff */
[----:B------:R-:W-:-:S02]  /*a390*/  F2FP.F16.F32.PACK_AB R38, RZ, R38 ;  /* 0x00000026ff26723e */ /* 0x000fc400000000ff */
[----:B------:R-:W-:Y:S02]  /*a3a0*/  F2FP.F16.F32.PACK_AB R39, RZ, R39 ;  /* 0x00000027ff27723e */ /* 0x000fe400000000ff */
[----:B------:R-:W-:Y:S01]  /*a3b0*/  F2FP.F16.F32.PACK_AB R40, RZ, R40 ;  /* 0x00000028ff28723e */ /* 0x000fe200000000ff */
[----:B------:R-:W-:Y:S01]  /*a3c0*/  @P0 STG.E.U16 desc[UR12][R4.64+0x60], R146 ;  /* 0x0000609204000986 */ /* 0x000fe2000c10150c */
[----:B------:R-:W-:Y:S02]  /*a3d0*/  ISETP.GT.AND P0, PT, R0, 0x8, P1 ;  /* 0x000000080000780c */ /* 0x000fe40000f04270 */
[----:B------:R-:W-:Y:S02]  /*a3e0*/  F2FP.F16.F32.PACK_AB R41, RZ, R41 ;  /* 0x00000029ff29723e */ /* 0x000fe400000000ff */
[----:B------:R-:W-:Y:S02]  /*a3f0*/  F2FP.F16.F32.PACK_AB R42, RZ, R42 ;  /* 0x0000002aff2a723e */ /* 0x000fe400000000ff */
[----:B------:R-:W-:-:S02]  /*a400*/  F2FP.F16.F32.PACK_AB R43, RZ, R43 ;  /* 0x0000002bff2b723e */ /* 0x000fc400000000ff */
[----:B------:R-:W-:Y:S02]  /*a410*/  F2FP.F16.F32.PACK_AB R44, RZ, R44 ;  /* 0x0000002cff2c723e */ /* 0x000fe400000000ff */
[----:B------:R-:W-:Y:S02]  /*a420*/  F2FP.F16.F32.PACK_AB R45, RZ, R45 ;  /* 0x0000002dff2d723e */ /* 0x000fe400000000ff */
[----:B------:R-:W-:Y:S01]  /*a430*/  F2FP.F16.F32.PACK_AB R46, RZ, R46 ;  /* 0x0000002eff2e723e */ /* 0x000fe200000000ff */
[----:B------:R-:W-:Y:S01]  /*a440*/  @P0 STG.E.U16 desc[UR12][R4.64+0x62], R147 ;  /* 0x0000629304000986 */ /* 0x000fe2000c10150c */
[----:B------:R-:W-:Y:S02]  /*a450*/  ISETP.GT.AND P0, PT, R0, RZ, P2 ;  /* 0x000000ff0000720c */ /* 0x000fe40001704270 */
[----:B------:R-:W-:Y:S02]  /*a460*/  F2FP.F16.F32.PACK_AB R47, RZ, R47 ;  /* 0x0000002fff2f723e */ /* 0x000fe400000000ff */
[----:B------:R-:W-:-:S02]  /*a470*/  F2FP.F16.F32.PACK_AB R48, RZ, R48 ;  /* 0x00000030ff30723e */ /* 0x000fc400000000ff */
[----:B------:R-:W-:Y:S02]  /*a480*/  F2FP.F16.F32.PACK_AB R49, RZ, R49 ;  /* 0x00000031ff31723e */ /* 0x000fe400000000ff */
[----:B------:R-:W-:Y:S02]  /*a490*/  F2FP.F16.F32.PACK_AB R50, RZ, R50 ;  /* 0x00000032ff32723e */ /* 0x000fe400000000ff */
[----:B------:R-:W-:Y:S02]  /*a4a0*/  F2FP.F16.F32.PACK_AB R51, RZ, R51 ;  /* 0x00000033ff33723e */ /* 0x000fe400000000ff */
[----:B------:R-:W-:Y:S01]  /*a4b0*/  F2FP.F16.F32.PACK_AB R52, RZ, R52 ;  /* 0x00000034ff34723e */ /* 0x000fe200000000ff */
[----:B------:R-:W-:Y:S01]  /*a4c0*/  @P0 STG.E.U16 desc[UR12][R2.64+0x70], R148 ;  /* 0x0000709402000986 */ /* 0x000fe2000c10150c */
[----:B------:R-:W-:Y:S02]  /*a4d0*/  ISETP.GT.AND P0, PT, R10, 0x39, PT ;  /* 0x000000390a00780c */ /* 0x000fe40003f04270 */
[----:B------:R-:W-:-:S02]  /*a4e0*/  F2FP.F16.F32.PACK_AB R53, RZ, R53 ;  /* 0x00000035ff35723e */ /* 0x000fc400000000ff */
[----:B------:R-:W-:Y:S02]  /*a4f0*/  ISETP.GT.AND P6, PT, R0, RZ, P0 ;  /* 0x000000ff0000720c */ /* 0x000fe400007c4270 */
[----:B------:R-:W-:-:S11]  /*a500*/  F2FP.F16.F32.PACK_AB R54, RZ, R54 ;  /* 0x00000036ff36723e */ /* 0x000fd600000000ff */
[----:B------:R-:W-:Y:S01]  /*a510*/  @P6 STG.E.U16 desc[UR12][R2.64+0x72], R149 ;  /* 0x0000729502006986 */ /* 0x000fe2000c10150c */
[----:B------:R-:W-:-:S13]  /*a520*/  ISETP.GT.AND P6, PT, R0, 0x8, P2 ;  /* 0x000000080000780c */ /* 0x000fda00017c4270 */
[----:B------:R-:W-:Y:S01]  /*a530*/  @P6 STG.E.U16 desc[UR12][R4.64+0x70], R150 ;  /* 0x0000709604006986 */ /* 0x000fe2000c10150c */
[----:B------:R-:W-:-:S13]  /*a540*/  ISETP.GT.AND P6, PT, R0, 0x8, P0 ;  /* 0x000000080000780c */ /* 0x000fda00007c4270 */
[----:B------:R-:W-:Y:S01]  /*a550*/  @P6 STG.E.U16 desc[UR12][R4.64+0x72], R151 ;  /* 0x0000729704006986 */ /* 0x000fe2000c10150c */
[----:B0-----:R-:W-:-:S05]  /*a560*/  IADD3 R128, P6, R21, R2, RZ ;  /* 0x0000000215807210 */ /* 0x001fca0007fde0ff */
[----:B-1----:R-:W-:Y:S01]  /*a570*/  IMAD.X R129, R13, 0x1, R3, P6 ;  /* 0x000000010d817824 */ /* 0x002fe200030e0603 */
[----:B------:R-:W-:-:S04]  /*a580*/  ISETP.GT.AND P6, PT, R10, RZ, PT ;  /* 0x000000ff0a00720c */ /* 0x000fc80003fc4270 */
[----:B------:R-:W-:-:S13]  /*a590*/  ISETP.GT.AND P6, PT, R0, 0x40, P6 ;  /* 0x000000400000780c */ /* 0x000fda00037c4270 */
[----:B------:R-:W-:Y:S01]  /*a5a0*/  @P6 STG.E.U16 desc[UR12][R6.64], R88 ;  /* 0x0000005806006986 */ /* 0x000fe2000c10150c */
[----:B------:R-:W-:-:S05]  /*a5b0*/  IADD3 R120, P6, R23, R2, RZ ;  /* 0x0000000217787210 */ /* 0x000fca0007fde0ff */
[----:B------:R-:W-:Y:S01]  /*a5c0*/  IMAD.X R121, R13, 0x1, R3, P6 ;  /* 0x000000010d797824 */ /* 0x000fe200030e0603 */
[----:B------:R-:W-:-:S04]  /*a5d0*/  ISETP.GT.AND P6, PT, R10, 0x1, PT ;  /* 0x000000010a00780c */ /* 0x000fc80003fc4270 */
[----:B------:R-:W-:-:S13]  /*a5e0*/  ISETP.GT.AND P6, PT, R0, 0x40, P6 ;  /* 0x000000400000780c */ /* 0x000fda00037c4270 */
[----:B------:R0:W-:Y:S01]  /*a5f0*/  @P6 STG.E.U16 desc[UR12][R18.64], R89 ;  /* 0x0000005912006986 */ /* 0x0001e2000c10150c */
[----:B------:R-:W-:-:S05]  /*a600*/  IADD3 R16, P6, R9, R4, RZ ;  /* 0x0000000409107210 */ /* 0x000fca0007fde0ff */
[----:B------:R-:W-:Y:S01]  /*a610*/  IMAD.X R17, R13, 0x1, R5, P6 ;  /* 0x000000010d117824 */ /* 0x000fe200030e0605 */
[----:B------:R-:W-:-:S04]  /*a620*/  ISETP.GT.AND P6, PT, R10, RZ, PT ;  /* 0x000000ff0a00720c */ /* 0x000fc80003fc4270 */
[----:B------:R-:W-:Y:S02]  /*a630*/  ISETP.GT.AND P6, PT, R0, 0x48, P6 ;  /* 0x000000480000780c */ /* 0x000fe400037c4270 */
[C---:B0-----:R-:W-:Y:S02]  /*a640*/  LOP3.LUT R19, R9.reuse, 0x20, RZ, 0xfc, !PT ;  /* 0x0000002009137812 */ /* 0x041fe400078efcff */
[----:B------:R-:W-:-:S09]  /*a650*/  LOP3.LUT R89, R9, 0x22, RZ, 0xfc, !PT ;  /* 0x0000002209597812 */ /* 0x000fd200078efcff */
        /* <DEDUP_REMOVED lines=8> */
[----:B------:R-:W-:-:S04]  /*a6e0*/  ISETP.GT.AND P6, PT, R10, 0x8, PT ;  /* 0x000000080a00780c */ /* 0x000fc80003fc4270 */
[----:B------:R-:W-:Y:S02]  /*a6f0*/  ISETP.GT.AND P6, PT, R0, 0x40, P6 ;  /* 0x000000400000780c */ /* 0x000fe400037c4270 */
[----:B0-----:R-:W-:-:S11]  /*a700*/  LOP3.LUT R91, R9, 0x30, RZ, 0xfc, !PT ;  /* 0x00000030095b7812 */ /* 0x001fd600078efcff */
[----:B------:R0:W-:Y:S01]  /*a710*/  @P6 STG.E.U16 desc[UR12][R128.64], R8 ;  /* 0x0000000880006986 */ /* 0x0001e2000c10150c */
[----:B------:R-:W-:-:S05]  /*a720*/  IADD3 R122, P6, R89, R2, RZ ;  /* 0x00000002597a7210 */ /* 0x000fca0007fde0ff */
[----:B------:R-:W-:Y:S01]  /*a730*/  IMAD.X R123, R13, 0x1, R3, P6 ;  /* 0x000000010d7b7824 */ /* 0x000fe200030e0603 */
[----:B------:R-:W-:-:S04]  /*a740*/  ISETP.GT.AND P6, PT, R10, 0x9, PT ;  /* 0x000000090a00780c */ /* 0x000fc80003fc4270 */
[----:B------:R-:W-:Y:S02]  /*a750*/  ISETP.GT.AND P6, PT, R0, 0x40, P6 ;  /* 0x000000400000780c */ /* 0x000fe400037c4270 */
[----:B0-----:R-:W-:-:S11]  /*a760*/  PRMT R8, R96, 0x7610, R8 ;  /* 0x0000761060087816 */ /* 0x001fd60000000008 */
[----:B------:R0:W-:Y:S01]  /*a770*/  @P6 STG.E.U16 desc[UR12][R120.64], R93 ;  /* 0x0000005d78006986 */ /* 0x0001e2000c10150c */
[----:B------:R-:W-:-:S05]  /*a780*/  IADD3 R92, P6, R21, R4, RZ ;  /* 0x00000004155c7210 */ /* 0x000fca0007fde0ff */
[----:B0-----:R-:W-:Y:S01]  /*a790*/  IMAD.X R93, R13, 0x1, R5, P6 ;  /* 0x000000010d5d7824 */ /* 0x001fe200030e0605 */
        /* <DEDUP_REMOVED lines=80> */
[----:B------:R-:W-:Y:S02]  /*aca0*/  ISETP.GT.AND P6, PT, R0, 0x40, P5 ;  /* 0x000000400000780c */ /* 0x000fe40002fc4270 */
[----:B0-----:R-:W-:-:S11]  /*acb0*/  LOP3.LUT R107, R9, 0x70, RZ, 0xfc, !PT ;  /* 0x00000070096b7812 */ /* 0x001fd600078efcff */
[----:B------:R-:W-:Y:S01]  /*acc0*/  @P6 STG.E.U16 desc[UR12][R126.64], R8 ;  /* 0x000000087e006986 */ /* 0x000fe2000c10150c */
[----:B------:R-:W-:-:S05]  /*acd0*/  IADD3 R122, P6, R105, R2, RZ ;  /* 0x00000002697a7210 */ /* 0x000fca0007fde0ff */
[----:B------:R-:W-:Y:S01]  /*ace0*/  IMAD.X R123, R13, 0x1, R3, P6 ;  /* 0x000000010d7b7824 */ /* 0x000fe200030e0603 */
[----:B------:R-:W-:-:S13]  /*acf0*/  ISETP.GT.AND P6, PT, R0, 0x40, P4 ;  /* 0x000000400000780c */ /* 0x000fda00027c4270 */
[----:B------:R0:W-:Y:S01]  /*ad00*/  @P6 STG.E.U16 desc[UR12][R120.64], R109 ;  /* 0x0000006d78006986 */ /* 0x0001e2000c10150c */
[----:B------:R-:W-:-:S05]  /*ad10*/  IADD3 R108, P6, R99, R4, RZ ;  /* 0x00000004636c7210 */ /* 0x000fca0007fde0ff */
[----:B0-----:R-:W-:Y:S01]  /*ad20*/  IMAD.X R109, R13, 0x1, R5, P6 ;  /* 0x000000010d6d7824 */ /* 0x001fe200030e0605 */
[----:B------:R-:W-:-:S13]  /*ad30*/  ISETP.GT.AND P6, PT, R0, 0x48, P5 ;  /* 0x000000480000780c */ /* 0x000fda0002fc4270 */
[----:B------:R0:W-:Y:S01]  /*ad40*/  @P6 STG.E.U16 desc[UR12][R108.64], R110 ;  /* 0x0000006e6c006986 */ /* 0x0001e2000c10150c */
[----:B------:R-:W-:-:S05]  /*ad50*/  IADD3 R126, P6, R101, R4, RZ ;  /* 0x00000004657e7210 */ /* 0x000fca0007fde0ff */
[----:B------:R-:W-:Y:S01]  /*ad60*/  IMAD.X R127, R13, 0x1, R5, P6 ;  /* 0x000000010d7f7824 */ /* 0x000fe200030e0605 */
[----:B------:R-:W-:Y:S02]  /*ad70*/  ISETP.GT.AND P6, PT, R0, 0x48, P4 ;  /* 0x000000480000780c */ /* 0x000fe400027c4270 */
[----:B0-----:R-:W-:-:S11]  /*ad80*/  LOP3.LUT R109, R9, 0x72, RZ, 0xfc, !PT ;  /* 0x00000072096d7812 */ /* 0x001fd600078efcff */
[----:B------:R0:W-:Y:S01]  /*ad90*/  @P6 STG.E.U16 desc[UR12][R126.64], R111 ;  /* 0x0000006f7e006986 */ /* 0x0001e2000c10150c */
[----:B------:R-:W-:-:S05]  /*ada0*/  IADD3 R120, P6, R107, R2, RZ ;  /* 0x000000026b787210 */ /* 0x000fca0007fde0ff */
[----:B------:R-:W-:Y:S01]  /*adb0*/  IMAD.X R121, R13, 0x1, R3, P6 ;  /* 0x000000010d797824 */ /* 0x000fe200030e0603 */
[----:B------:R-:W-:-:S13]  /*adc0*/  ISETP.GT.AND P6, PT, R0, 0x40, P3 ;  /* 0x000000400000780c */ /* 0x000fda0001fc4270 */
        /* <DEDUP_REMOVED lines=13> */
[----:B-1----:R-:W-:-:S05]  /*aea0*/  IADD3 R112, P6, R107, R4, RZ ;  /* 0x000000046b707210 */ /* 0x002fca0007fde0ff */
[----:B--2---:R-:W-:Y:S01]  /*aeb0*/  IMAD.X R113, R13, 0x1, R5, P6 ;  /* 0x000000010d717824 */ /* 0x004fe200030e0605 */
[----:B------:R-:W-:-:S13]  /*aec0*/  ISETP.GT.AND P6, PT, R0, 0x40, P2 ;  /* 0x000000400000780c */ /* 0x000fda00017c4270 */
[----:B------:R-:W-:Y:S01]  /*aed0*/  @P6 STG.E.U16 desc[UR12][R120.64], R116 ;  /* 0x0000007478006986 */ /* 0x000fe2000c10150c */
[----:B------:R-:W-:-:S05]  /*aee0*/  IADD3 R4, P6, R109, R4, RZ ;  /* 0x000000046d047210 */ /* 0x000fca0007fde0ff */
[----:B------:R-:W-:Y:S01]  /*aef0*/  IMAD.X R5, R13, 0x1, R5, P6 ;  /* 0x000000010d057824 */ /* 0x000fe200030e0605 */
[----:B------:R-:W-:-:S13]  /*af00*/  ISETP.GT.AND P6, PT, R0, 0x40, P0 ;  /* 0x000000400000780c */ /* 0x000fda00007c4270 */
[----:B------:R-:W-:Y:S01]  /*af10*/  @P6 STG.E.U16 desc[UR12][R128.64], R117 ;  /* 0x0000007580006986 */ /* 0x000fe2000c10150c */
[----:B---3--:R-:W-:-:S05]  /*af20*/  IADD3 R2, P6, R6, R9, RZ ;  /* 0x0000000906027210 */ /* 0x008fca0007fde0ff */
[----:B------:R-:W-:Y:S01]  /*af30*/  IMAD.X R3, R7, 0x1, R13, P6 ;  /* 0x0000000107037824 */ /* 0x000fe200030e060d */
[----:B------:R-:W-:-:S13]  /*af40*/  ISETP.GT.AND P6, PT, R0, 0x48, P2 ;  /* 0x000000480000780c */ /* 0x000fda00017c4270 */
[----:B------:R1:W-:Y:S01]  /*af50*/  @P6 STG.E.U16 desc[UR12][R112.64], R118 ;  /* 0x0000007670006986 */ /* 0x0003e2000c10150c */
[----:B0-----:R-:W-:-:S05]  /*af60*/  IADD3 R110, P6, R15, R6, RZ ;  /* 0x000000060f6e7210 */ /* 0x001fca0007fde0ff */
[----:B------:R-:W-:Y:S01]  /*af70*/  IMAD.X R111, R7, 0x1, R13, P6 ;  /* 0x00000001076f7824 */ /* 0x000fe200030e060d */
[----:B------:R-:W-:-:S13]  /*af80*/  ISETP.GT.AND P6, PT, R0, 0x48, P0 ;  /* 0x000000480000780c */ /* 0x000fda00007c4270 */
[----:B------:R0:W-:Y:S01]  /*af90*/  @P6 STG.E.U16 desc[UR12][R4.64], R119 ;  /* 0x0000007704006986 */ /* 0x0001e2000c10150c */
[----:B------:R-:W-:-:S05]  /*afa0*/  IADD3 R114, P6, R21, R6, RZ ;  /* 0x0000000615727210 */ /* 0x000fca0007fde0ff */
[----:B------:R-:W-:Y:S01]  /*afb0*/  IMAD.X R115, R7, 0x1, R13, P6 ;  /* 0x0000000107737824 */ /* 0x000fe200030e060d */
[----:B------:R-:W-:-:S04]  /*afc0*/  ISETP.GT.AND P6, PT, R10, RZ, PT ;  /* 0x000000ff0a00720c */ /* 0x000fc80003fc4270 */
[----:B------:R-:W-:-:S13]  /*afd0*/  ISETP.GT.AND P6, PT, R0, 0x80, P6 ;  /* 0x000000800000780c */ /* 0x000fda00037c4270 */
[----:B------:R2:W-:Y:S01]  /*afe0*/  @P6 STG.E.U16 desc[UR12][R2.64], R56 ;  /* 0x0000003802006986 */ /* 0x0005e2000c10150c */
[----:B-1----:R-:W-:-:S05]  /*aff0*/  IADD3 R112, P6, R23, R6, RZ ;  /* 0x0000000617707210 */ /* 0x002fca0007fde0ff */
[----:B------:R-:W-:Y:S01]  /*b000*/  IMAD.X R113, R7, 0x1, R13, P6 ;  /* 0x0000000107717824 */ /* 0x000fe200030e060d */
[----:B------:R-:W-:-:S04]  /*b010*/  ISETP.GT.AND P6, PT, R10, 0x1, PT ;  /* 0x000000010a00780c */ /* 0x000fc80003fc4270 */
[----:B------:R-:W-:-:S13]  /*b020*/  ISETP.GT.AND P6, PT, R0, 0x80, P6 ;  /* 0x000000800000780c */ /* 0x000fda00037c4270 */
[----:B------:R1:W-:Y:S01]  /*b030*/  @P6 STG.E.U16 desc[UR12][R110.64], R57 ;  /* 0x000000396e006986 */ /* 0x0003e2000c10150c */
[----:B0-----:R-:W-:-:S05]  /*b040*/  IADD3 R4, P6, R16, R9, RZ ;  /* 0x0000000910047210 */ /* 0x001fca0007fde0ff */
[----:B------:R-:W-:Y:S01]  /*b050*/  IMAD.X R5, R17, 0x1, R13, P6 ;  /* 0x0000000111057824 */ /* 0x000fe200030e060d */
[----:B------:R-:W-:-:S04]  /*b060*/  ISETP.GT.AND P6, PT, R10, RZ, PT ;  /* 0x000000ff0a00720c */ /* 0x000fc80003fc4270 */
[----:B------:R-:W-:-:S13]  /*b070*/  ISETP.GT.AND P6, PT, R0, 0x88, P6 ;  /* 0x000000880000780c */ /* 0x000fda00037c4270 */
[----:B------:R-:W-:Y:S01]  /*b080*/  @P6 STG.E.U16 desc[UR12][R4.64], R58 ;  /* 0x0000003a04006986 */ /* 0x000fe2000c10150c */
[----:B--2---:R-:W-:-:S05]  /*b090*/  IADD3 R56, P6, R16, R15, RZ ;  /* 0x0000000f10387210 */ /* 0x004fca0007fde0ff */
[----:B-1----:R-:W-:Y:S01]  /*b0a0*/  IMAD.X R57, R17, 0x1, R13, P6 ;  /* 0x0000000111397824 */ /* 0x002fe200030e060d */
[----:B------:R-:W-:-:S04]  /*b0b0*/  ISETP.GT.AND P6, PT, R10, 0x1, PT ;  /* 0x000000010a00780c */ /* 0x000fc80003fc4270 */
[----:B------:R-:W-:-:S13]  /*b0c0*/  ISETP.GT.AND P6, PT, R0, 0x88, P6 ;  /* 0x000000880000780c */ /* 0x000fda00037c4270 */
[----:B------:R0:W-:Y:S01]  /*b0d0*/  @P6 STG.E.U16 desc[UR12][R56.64], R59 ;  /* 0x0000003b38006986 */ /* 0x0001e2000c10150c */
        /* <DEDUP_REMOVED lines=10> */
[----:B0-----:R-:W-:-:S05]  /*b180*/  IADD3 R56, P6, R21, R16, RZ ;  /* 0x0000001015387210 */ /* 0x001fca0007fde0ff */
        /* <DEDUP_REMOVED lines=9> */
[----:B-1----:R-:W-:-:S05]  /*b220*/  IADD3 R60, P6, R91, R6, RZ ;  /* 0x000000065b3c7210 */ /* 0x002fca0007fde0ff */
[----:B--2---:R-:W-:Y:S01]  /*b230*/  IMAD.X R61, R7, 0x1, R13, P6 ;  /* 0x00000001073d7824 */ /* 0x004fe200030e060d */
[----:B------:R-:W-:-:S04]  /*b240*/  ISETP.GT.AND P6, PT, R10, 0x10, PT ;  /* 0x000000100a00780c */ /* 0x000fc80003fc4270 */
[----:B------:R-:W-:-:S13]  /*b250*/  ISETP.GT.AND P6, PT, R0, 0x80, P6 ;  /* 0x000000800000780c */ /* 0x000fda00037c4270 */
[----:B------:R1:W-:Y:S01]  /*b260*/  @P6 STG.E.U16 desc[UR12][R110.64], R64 ;  /* 0x000000406e006986 */ /* 0x0003e2000c10150c */
[----:B0-----:R-:W-:-:S05]  /*b270*/  IADD3 R62, P6, R93, R6, RZ ;  /* 0x000000065d3e7210 */ /* 0x001fca0007fde0ff */
[----:B---3--:R-:W-:Y:S01]  /*b280*/  IMAD.X R63, R7, 0x1, R13, P6 ;  /* 0x00000001073f7824 */ /* 0x008fe200030e060d */
        /* <DEDUP_REMOVED lines=14> */
[----:B0-----:R-:W-:Y:S01]  /*b370*/  IMAD.X R65, R7, 0x1, R13, P6 ;  /* 0x0000000107417824 */ /* 0x001fe200030e060d */
[----:B------:R-:W-:-:S04]  /*b380*/  ISETP.GT.AND P6, PT, R10, 0x18, PT ;  /* 0x000000180a00780c */ /* 0x000fc80003fc4270 */
[----:B------:R-:W-:-:S13]  /*b390*/  ISETP.GT.AND P6, PT, R0, 0x80, P6 ;  /* 0x000000800000780c */ /* 0x000fda00037c4270 */
[----:B------:R0:W-:Y:S01]  /*b3a0*/  @P6 STG.E.U16 desc[UR12][R60.64], R68 ;  /* 0x000000443c006986 */ /* 0x0001e2000c10150c */
[----:B--2---:R-:W-:-:S05]  /*b3b0*/  IADD3 R66, P6, R97, R6, RZ ;  /* 0x0000000661427210 */ /* 0x004fca0007fde0ff */
        /* <DEDUP_REMOVED lines=19> */
[----:B-1----:R-:W-:-:S05]  /*b4f0*/  IADD3 R62, P6, R101, R6, RZ ;  /* 0x00000006653e7210 */ /* 0x002fca0007fde0ff */
[----:B------:R-:W-:Y:S01]  /*b500*/  IMAD.X R63, R7, 0x1, R13, P6 ;  /* 0x00000001073f7824 */ /* 0x000fe200030e060d */
[----:B------:R-:W-:-:S04]  /*b510*/  ISETP.GT.AND P6, PT, R10, 0x21, PT ;  /* 0x000000210a00780c */ /* 0x000fc80003fc4270 */
[----:B------:R-:W-:-:S13]  /*b520*/  ISETP.GT.AND P6, PT, R0, 0x80, P6 ;  /* 0x000000800000780c */ /* 0x000fda00037c4270 */
[----:B------:R1:W-:Y:S01]  /*b530*/  @P6 STG.E.U16 desc[UR12][R66.64], R73 ;  /* 0x0000004942006986 */ /* 0x0003e2000c10150c */
[----:B--2---:R-:W-:-:S05]  /*b540*/  IADD3 R56, P6, R95, R16, RZ ;  /* 0x000000105f387210 */ /* 0x004fca0007fde0ff */
[----:B------:R-:W-:Y:S01]  /*b550*/  IMAD.X R57, R17, 0x1, R13, P6 ;  /* 0x0000000111397824 */ /* 0x000fe200030e060d */
[----:B------:R-:W-:-:S04]  /*b560*/  ISETP.GT.AND P6, PT, R10, 0x20, PT ;  /* 0x000000200a00780c */ /* 0x000fc80003fc4270 */
[----:B------:R-:W-:-:S13]  /*b570*/  ISETP.GT.AND P6, PT, R0, 0x88, P6 ;  /* 0x000000880000780c */ /* 0x000fda00037c4270 */
[----:B------:R2:W-:Y:S01]  /*b580*/  @P6 STG.E.U16 desc[UR12][R56.64], R74 ;  /* 0x0000004a38006986 */ /* 0x0005e2000c10150c */
[----:B---3--:R-:W-:-:S05]  /*b590*/  IADD3 R58, P6, R97, R16, RZ ;  /* 0x00000010613a7210 */ /* 0x008fca0007fde0ff */
[----:B------:R-:W-:Y:S01]  /*b5a0*/  IMAD.X R59, R17, 0x1, R13, P6 ;  /* 0x00000001113b7824 */ /* 0x000fe200030e060d */
[----:B------:R-:W-:-:S04]  /*b5b0*/  ISETP.GT.AND P6, PT, R10, 0x21, PT ;  /* 0x000000210a00780c */ /* 0x000fc80003fc4270 */
[----:B------:R-:W-:-:S13]  /*b5c0*/  ISETP.GT.AND P6, PT, R0, 0x88, P6 ;  /* 0x000000880000780c */ /* 0x000fda00037c4270 */
[----:B------:R3:W-:Y:S01]  /*b5d0*/  @P6 STG.E.U16 desc[UR12][R58.64], R75 ;  /* 0x0000004b3a006986 */ /* 0x0007e2000c10150c */
[----:B0-----:R-:W-:-:S05]  /*b5e0*/  IADD3 R64, P6, R103, R6, RZ ;  /* 0x0000000667407210 */ /* 0x001fca0007fde0ff */
[----:B------:R-:W-:Y:S01]  /*b5f0*/  IMAD.X R65, R7, 0x1, R13, P6 ;  /* 0x0000000107417824 */ /* 0x000fe200030e060d */
[----:B------:R-:W-:-:S13]  /*b600*/  ISETP.GT.AND P6, PT, R0, 0x80, P5 ;  /* 0x000000800000780c */ /* 0x000fda0002fc4270 */
[----:B------:R0:W-:Y:S01]  /*b610*/  @P6 STG.E.U16 desc[UR12][R60.64], R76 ;  /* 0x0000004c3c006986 */ /* 0x0001e2000c10150c */
[----:B-1----:R-:W-:-:S05]  /*b620*/  IADD3 R66, P6, R105, R6, RZ ;  /* 0x0000000669427210 */ /* 0x002fca0007fde0ff */
[----:B------:R-:W-:Y:S01]  /*b630*/  IMAD.X R67, R7, 0x1, R13, P6 ;  /* 0x0000000107437824 */ /* 0x000fe200030e060d */
[----:B------:R-:W-:-:S13]  /*b640*/  ISETP.GT.AND P6, PT, R0, 0x80, P4 ;  /* 0x000000800000780c */ /* 0x000fda00027c4270 */
[----:B------:R1:W-:Y:S01]  /*b650*/  @P6 STG.E.U16 desc[UR12][R62.64], R77 ;  /* 0x0000004d3e006986 */ /* 0x0003e2000c10150c */
[----:B--2---:R-:W-:-:S05]  /*b660*/  IADD3 R56, P6, R99, R16, RZ ;  /* 0x0000001063387210 */ /* 0x004fca0007fde0ff */
[----:B------:R-:W-:Y:S01]  /*b670*/  IMAD.X R57, R17, 0x1, R13, P6 ;  /* 0x0000000111397824 */ /* 0x000fe200030e060d */
[----:B------:R-:W-:-:S13]  /*b680*/  ISETP.GT.AND P6, PT, R0, 0x88, P5 ;  /* 0x000000880000780c */ /* 0x000fda0002fc4270 */
[----:B------:R2:W-:Y:S01]  /*b690*/  @P6 STG.E.U16 desc[UR12][R56.64], R78 ;  /* 0x0000004e38006986 */ /* 0x0005e2000c10150c */
[----:B---3--:R-:W-:-:S05]  /*b6a0*/  IADD3 R58, P6, R101, R16, RZ ;  /* 0x00000010653a7210 */ /* 0x008fca0007fde0ff */
[----:B------:R-:W-:Y:S01]  /*b6b0*/  IMAD.X R59, R17, 0x1, R13, P6 ;  /* 0x00000001113b7824 */ /* 0x000fe200030e060d */
[----:B------:R-:W-:-:S13]  /*b6c0*/  ISETP.GT.AND P6, PT, R0, 0x88, P4 ;  /* 0x000000880000780c */ /* 0x000fda00027c4270 */
[----:B------:R3:W-:Y:S01]  /*b6d0*/  @P6 STG.E.U16 desc[UR12][R58.64], R79 ;  /* 0x0000004f3a006986 */ /* 0x0007e2000c10150c */
[----:B0-----:R-:W-:-:S05]  /*b6e0*/  IADD3 R60, P6, R107, R6, RZ ;  /* 0x000000066b3c7210 */ /* 0x001fca0007fde0ff */
[----:B------:R-:W-:Y:S01]  /*b6f0*/  IMAD.X R61, R7, 0x1, R13, P6 ;  /* 0x00000001073d7824 */ /* 0x000fe200030e060d */
[----:B------:R-:W-:-:S13]  /*b700*/  ISETP.GT.AND P6, PT, R0, 0x80, P3 ;  /* 0x000000800000780c */ /* 0x000fda0001fc4270 */
[----:B------:R-:W-:Y:S01]  /*b710*/  @P6 STG.E.U16 desc[UR12][R64.64], R80 ;  /* 0x0000005040006986 */ /* 0x000fe2000c10150c */
[----:B-1----:R-:W-:-:S05]  /*b720*/  IADD3 R62, P6, R109, R6, RZ ;  /* 0x000000066d3e7210 */ /* 0x002fca0007fde0ff */
[----:B------:R-:W-:Y:S01]  /*b730*/  IMAD.X R63, R7, 0x1, R13, P6 ;  /* 0x00000001073f7824 */ /* 0x000fe200030e060d */
[----:B------:R-:W-:-:S13]  /*b740*/  ISETP.GT.AND P6, PT, R0, 0x80, P1 ;  /* 0x000000800000780c */ /* 0x000fda0000fc4270 */
[----:B------:R-:W-:Y:S01]  /*b750*/  @P6 STG.E.U16 desc[UR12][R66.64], R81 ;  /* 0x0000005142006986 */ /* 0x000fe2000c10150c */
[----:B------:R-:W-:-:S05]  /*b760*/  IADD3 R6, P6, R103, R16, RZ ;  /* 0x0000001067067210 */ /* 0x000fca0007fde0ff */
        /* <DEDUP_REMOVED lines=15> */
[----:B------:R-:W-:-:S05]  /*b860*/  IADD3 R16, P6, R2, R9, RZ ;  /* 0x0000000902107210 */ /* 0x000fca0007fde0ff */
        /* <DEDUP_REMOVED lines=9> */
[----:B------:R-:W-:-:S04]  /*b900*/  ISETP.GT.AND P6, PT, R10, RZ, PT ;  /* 0x000000ff0a00720c */ /* 0x000fc80003fc4270 */
[----:B------:R-:W-:-:S13]  /*b910*/  ISETP.GT.AND P6, PT, R0, 0xc0, P6 ;  /* 0x000000c00000780c */ /* 0x000fda00037c4270 */
[----:B------:R2:W-:Y:S01]  /*b920*/  @P6 STG.E.U16 desc[UR12][R16.64], R24 ;  /* 0x0000001810006986 */ /* 0x0005e2000c10150c */
[----:B0-----:R-:W-:-:S05]  /*b930*/  IADD3 R58, P6, R2, R23, RZ ;  /* 0x00000017023a7210 */ /* 0x001fca0007fde0ff */
[----:B------:R-:W-:Y:S01]  /*b940*/  IMAD.X R59, R3, 0x1, R13, P6 ;  /* 0x00000001033b7824 */ /* 0x000fe200030e060d */
[----:B------:R-:W-:-:S04]  /*b950*/  ISETP.GT.AND P6, PT, R10, 0x1, PT ;  /* 0x000000010a00780c */ /* 0x000fc80003fc4270 */
[----:B------:R-:W-:-:S13]  /*b960*/  ISETP.GT.AND P6, PT, R0, 0xc0, P6 ;  /* 0x000000c00000780c */ /* 0x000fda00037c4270 */
[----:B------:R-:W-:Y:S01]  /*b970*/  @P6 STG.E.U16 desc[UR12][R56.64], R25 ;  /* 0x0000001938006986 */ /* 0x000fe2000c10150c */
[----:B-1----:R-:W-:-:S05]  /*b980*/  IADD3 R6, P6, R4, R9, RZ ;  /* 0x0000000904067210 */ /* 0x002fca0007fde0ff */
[----:B------:R-:W-:Y:S01]  /*b990*/  IMAD.X R7, R5, 0x1, R13, P6 ;  /* 0x0000000105077824 */ /* 0x000fe200030e060d */
[----:B------:R-:W-:-:S04]  /*b9a0*/  ISETP.GT.AND P6, PT, R10, RZ, PT ;  /* 0x000000ff0a00720c */ /* 0x000fc80003fc4270 */
        /* <DEDUP_REMOVED lines=11> */
[----:B------:R-:W-:Y:S01]  /*ba60*/  @P6 STG.E.U16 desc[UR12][R60.64], R28 ;  /* 0x0000001c3c006986 */ /* 0x000fe2000c10150c */
[----:B--2---:R-:W-:-:S05]  /*ba70*/  IADD3 R16, P6, R2, R89, RZ ;  /* 0x0000005902107210 */ /* 0x004fca0007fde0ff */
[----:B------:R-:W-:Y:S01]  /*ba80*/  IMAD.X R17, R3, 0x1, R13, P6 ;  /* 0x0000000103117824 */ /* 0x000fe200030e060d */
[----:B------:R-:W-:-:S04]  /*ba90*/  ISETP.GT.AND P6, PT, R10, 0x9, PT ;  /* 0x000000090a00780c */ /* 0x000fc80003fc4270 */
[----:B------:R-:W-:-:S13]  /*baa0*/  ISETP.GT.AND P6, PT, R0, 0xc0, P6 ;  /* 0x000000c00000780c */ /* 0x000fda00037c4270 */
[----:B------:R-:W-:Y:S01]  /*bab0*/  @P6 STG.E.U16 desc[UR12][R58.64], R29 ;  /* 0x0000001d3a006986 */ /* 0x000fe2000c10150c */
        /* <DEDUP_REMOVED lines=34> */
[----:B------:R-:W-:Y:S01]  /*bce0*/  @P6 STG.E.U16 desc[UR12][R20.64], R36 ;  /* 0x0000002414006986 */ /* 0x000fe2000c10150c */
[----:B---3--:R-:W-:-:S05]  /*bcf0*/  IADD3 R16, P6, R2, R97, RZ ;  /* 0x0000006102107210 */ /* 0x008fca0007fde0ff */
        /* <DEDUP_REMOVED lines=23> */
[----:B------:R-:W-:Y:S01]  /*be70*/  @P6 STG.E.U16 desc[UR12][R16.64], R41 ;  /* 0x0000002910006986 */ /* 0x000fe2000c10150c */
[----:B------:R-:W-:-:S04]  /*be80*/  ISETP.GT.AND P6, PT, R10, 0x20, PT ;  /* 0x000000200a00780c */ /* 0x000fc80003fc4270 */
[----:B------:R-:W-:-:S13]  /*be90*/  ISETP.GT.AND P6, PT, R0, 0xc8, P6 ;  /* 0x000000c80000780c */ /* 0x000fda00037c4270 */
[----:B------:R-:W-:Y:S01]  /*bea0*/  @P6 STG.E.U16 desc[UR12][R18.64], R42 ;  /* 0x0000002a12006986 */ /* 0x000fe2000c10150c */
[----:B------:R-:W-:-:S04]  /*beb0*/  ISETP.GT.AND P6, PT, R10, 0x21, PT ;  /* 0x000000210a00780c */ /* 0x000fc80003fc4270 */
[----:B------:R-:W-:-:S13]  /*bec0*/  ISETP.GT.AND P6, PT, R0, 0xc8, P6 ;  /* 0x000000c80000780c */ /* 0x000fda00037c4270 */
[----:B------:R0:W-:Y:S01]  /*bed0*/  @P6 STG.E.U16 desc[UR12][R6.64], R43 ;  /* 0x0000002b06006986 */ /* 0x0001e2000c10150c */
[----:B-1----:R-:W-:-:S05]  /*bee0*/  IADD3 R8, P6, R2, R99, RZ ;  /* 0x0000006302087210 */ /* 0x002fca0007fde0ff */
[----:B------:R-:W-:Y:S01]  /*bef0*/  IMAD.X R9, R3, 0x1, R13, P6 ;  /* 0x0000000103097824 */ /* 0x000fe200030e060d */
[C---:B------:R-:W-:Y:S02]  /*bf00*/  ISETP.GT.AND P6, PT, R0.reuse, 0xc0, P5 ;  /* 0x000000c00000780c */ /* 0x040fe40002fc4270 */
[----:B------:R-:W-:-:S11]  /*bf10*/  ISETP.GT.AND P5, PT, R0, 0xc8, P5 ;  /* 0x000000c80000780c */ /* 0x000fd60002fa4270 */
[----:B------:R1:W-:Y:S01]  /*bf20*/  @P6 STG.E.U16 desc[UR12][R8.64], R44 ;  /* 0x0000002c08006986 */ /* 0x0003e2000c10150c */
[----:B--2---:R-:W-:-:S05]  /*bf30*/  IADD3 R14, P6, R2, R101, RZ ;  /* 0x00000065020e7210 */ /* 0x004fca0007fde0ff */
[----:B------:R-:W-:Y:S01]  /*bf40*/  IMAD.X R15, R3, 0x1, R13, P6 ;  /* 0x00000001030f7824 */ /* 0x000fe200030e060d */
[C---:B------:R-:W-:Y:S02]  /*bf50*/  ISETP.GT.AND P6, PT, R0.reuse, 0xc0, P4 ;  /* 0x000000c00000780c */ /* 0x040fe400027c4270 */
[----:B------:R-:W-:-:S11]  /*bf60*/  ISETP.GT.AND P4, PT, R0, 0xc8, P4 ;  /* 0x000000c80000780c */ /* 0x000fd60002784270 */
[----:B------:R2:W-:Y:S01]  /*bf70*/  @P6 STG.E.U16 desc[UR12][R14.64], R45 ;  /* 0x0000002d0e006986 */ /* 0x0005e2000c10150c */
[----:B0-----:R-:W-:-:S05]  /*bf80*/  IADD3 R6, P6, R4, R99, RZ ;  /* 0x0000006304067210 */ /* 0x001fca0007fde0ff */
[----:B------:R-:W-:Y:S01]  /*bf90*/  IMAD.X R7, R5, 0x1, R13, P6 ;  /* 0x0000000105077824 */ /* 0x000fe200030e060d */
[----:B-1----:R-:W-:-:S04]  /*bfa0*/  IADD3 R8, P6, R4, R101, RZ ;  /* 0x0000006504087210 */ /* 0x002fc80007fde0ff */
[----:B------:R0:W-:Y:S01]  /*bfb0*/  @P5 STG.E.U16 desc[UR12][R6.64], R46 ;  /* 0x0000002e06005986 */ /* 0x0001e2000c10150c */
[----:B------:R-:W-:Y:S01]  /*bfc0*/  ISETP.GT.AND P5, PT, R0, 0xc0, P3 ;  /* 0x000000c00000780c */ /* 0x000fe20001fa4270 */
[--C-:B------:R-:W-:Y:S01]  /*bfd0*/  IMAD.X R9, R5, 0x1, R13.reuse, P6 ;  /* 0x0000000105097824 */ /* 0x100fe200030e060d */
[----:B--2---:R-:W-:Y:S02]  /*bfe0*/  IADD3 R14, P6, R2, R103, RZ ;  /* 0x00000067020e7210 */ /* 0x004fe40007fde0ff */
[C---:B------:R-:W-:Y:S02]  /*bff0*/  ISETP.GT.AND P3, PT, R0.reuse, 0xc8, P3 ;  /* 0x000000c80000780c */ /* 0x040fe40001f64270 */
[----:B------:R1:W-:Y:S01]  /*c000*/  @P4 STG.E.U16 desc[UR12][R8.64], R47 ;  /* 0x0000002f08004986 */ /* 0x0003e2000c10150c */
[C---:B------:R-:W-:Y:S01]  /*c010*/  ISETP.GT.AND P4, PT, R0.reuse, 0xc0, P1 ;  /* 0x000000c00000780c */ /* 0x040fe20000f84270 */
[----:B------:R-:W-:Y:S01]  /*c020*/  IMAD.X R15, R3, 0x1, R13, P6 ;  /* 0x00000001030f7824 */ /* 0x000fe200030e060d */
[----:B------:R-:W-:-:S02]  /*c030*/  ISETP.GT.AND P1, PT, R0, 0xc8, P1 ;  /* 0x000000c80000780c */ /* 0x000fc40000f24270 */
[-C--:B0-----:R-:W-:Y:S02]  /*c040*/  IADD3 R6, P6, R2, R105.reuse, RZ ;  /* 0x0000006902067210 */ /* 0x081fe40007fde0ff */
[----:B------:R0:W-:Y:S03]  /*c050*/  @P5 STG.E.U16 desc[UR12][R14.64], R48 ;  /* 0x000000300e005986 */ /* 0x0001e6000c10150c */
[--C-:B------:R-:W-:Y:S01]  /*c060*/  IMAD.X R7, R3, 0x1, R13.reuse, P6 ;  /* 0x0000000103077824 */ /* 0x100fe200030e060d */
[C---:B------:R-:W-:Y:S02]  /*c070*/  IADD3 R10, P6, R4.reuse, R105, RZ ;  /* 0x00000069040a7210 */ /* 0x040fe40007fde0ff */
[----:B-1----:R-:W-:Y:S02]  /*c080*/  IADD3 R8, P5, R4, R103, RZ ;  /* 0x0000006704087210 */ /* 0x002fe40007fbe0ff */
[----:B------:R1:W-:Y:S01]  /*c090*/  @P4 STG.E.U16 desc[UR12][R6.64], R49 ;  /* 0x0000003106004986 */ /* 0x0003e2000c10150c */
[C-C-:B------:R-:W-:Y:S01]  /*c0a0*/  IMAD.X R11, R5.reuse, 0x1, R13.reuse, P6 ;  /* 0x00000001050b7824 */ /* 0x140fe200030e060d */
[C---:B------:R-:W-:Y:S01]  /*c0b0*/  ISETP.GT.AND P4, PT, R0.reuse, 0xc0, P2 ;  /* 0x000000c00000780c */ /* 0x040fe20001784270 */
[----:B------:R-:W-:Y:S01]  /*c0c0*/  IMAD.X R9, R5, 0x1, R13, P5 ;  /* 0x0000000105097824 */ /* 0x000fe200028e060d */
[----:B------:R-:W-:-:S02]  /*c0d0*/  ISETP.GT.AND P5, PT, R0, 0xc0, P0 ;  /* 0x000000c00000780c */ /* 0x000fc400007a4270 */
[C---:B------:R-:W-:Y:S02]  /*c0e0*/  ISETP.GT.AND P2, PT, R0.reuse, 0xc8, P2 ;  /* 0x000000c80000780c */ /* 0x040fe40001744270 */
[----:B------:R2:W-:Y:S01]  /*c0f0*/  @P3 STG.E.U16 desc[UR12][R8.64], R50 ;  /* 0x0000003208003986 */ /* 0x0005e2000c10150c */
[----:B------:R-:W-:Y:S02]  /*c100*/  ISETP.GT.AND P0, PT, R0, 0xc8, P0 ;  /* 0x000000c80000780c */ /* 0x000fe40000704270 */
[-C--:B0-----:R-:W-:Y:S01]  /*c110*/  IADD3 R14, P3, R4, R107.reuse, RZ ;  /* 0x0000006b040e7210 */ /* 0x081fe20007f7e0ff */
[----:B------:R2:W-:Y:S01]  /*c120*/  @P1 STG.E.U16 desc[UR12][R10.64], R51 ;  /* 0x000000330a001986 */ /* 0x0005e2000c10150c */
[C---:B-1----:R-:W-:Y:S02]  /*c130*/  IADD3 R6, P6, R2.reuse, R107, RZ ;  /* 0x0000006b02067210 */ /* 0x042fe40007fde0ff */
[----:B------:R-:W-:Y:S01]  /*c140*/  IADD3 R2, P1, R2, R109, RZ ;  /* 0x0000006d02027210 */ /* 0x000fe20007f3e0ff */
[----:B------:R-:W-:-:S02]  /*c150*/  IMAD.X R15, R5, 0x1, R13, P3 ;  /* 0x00000001050f7824 */ /* 0x000fc400018e060d */
[C-C-:B------:R-:W-:Y:S01]  /*c160*/  IMAD.X R7, R3.reuse, 0x1, R13.reuse, P6 ;  /* 0x0000000103077824 */ /* 0x140fe200030e060d */
[----:B------:R-:W-:Y:S01]  /*c170*/  IADD3 R12, P6, R4, R109, RZ ;  /* 0x0000006d040c7210 */ /* 0x000fe20007fde0ff */
[----:B------:R-:W-:-:S03]  /*c180*/  IMAD.X R3, R3, 0x1, R13, P1 ;  /* 0x0000000103037824 */ /* 0x000fc600008e060d */
[----:B------:R2:W-:Y:S04]  /*c190*/  @P4 STG.E.U16 desc[UR12][R6.64], R52 ;  /* 0x0000003406004986 */ /* 0x0005e8000c10150c */
[----:B------:R2:W-:Y:S04]  /*c1a0*/  @P5 STG.E.U16 desc[UR12][R2.64], R53 ;  /* 0x0000003502005986 */ /* 0x0005e8000c10150c */
[----:B------:R2:W-:Y:S01]  /*c1b0*/  @P2 STG.E.U16 desc[UR12][R14.64], R54 ;  /* 0x000000360e002986 */ /* 0x0005e2000c10150c */
[----:B------:R-:W-:Y:S05]  /*c1c0*/  @!P0 EXIT ;  /* 0x000000000000894d */ /* 0x000fea0003800000 */
[----:B------:R-:W-:Y:S01]  /*c1d0*/  F2FP.F16.F32.PACK_AB R55, RZ, R55 ;  /* 0x00000037ff37723e */ /* 0x000fe200000000ff */
[----:B------:R-:W-:-:S05]  /*c1e0*/  IMAD.X R13, R5, 0x1, R13, P6 ;  /* 0x00000001050d7824 */ /* 0x000fca00030e060d */
[----:B------:R-:W-:Y:S01]  /*c1f0*/  STG.E.U16 desc[UR12][R12.64], R55 ;  /* 0x000000370c007986 */ /* 0x000fe2000c10150c */
[----:B------:R-:W-:Y:S05]  /*c200*/  EXIT ;  /* 0x000000000000794d */ /* 0x000fea0003800000 */
.L_x_13:
[----:B------:R-:W-:-:S13]  /*c210*/  ISETP.NE.AND P0, PT, R5, RZ, PT ;  /* 0x000000ff0500720c */ /* 0x000fda0003f05270 */
[----:B------:R-:W-:Y:S05]  /*c220*/  @P0 EXIT ;  /* 0x000000000000094d */ /* 0x000fea0003800000 */
[----:B------:R-:W-:-:S13]  /*c230*/  ELECT P0, URZ, PT ;  /* 0x00000000003f782f */ /* 0x000fda0003800000 */
[----:B------:R-:W-:Y:S05]  /*c240*/  @!P0 BRA `(.L_x_248) ;  /* 0x0000000400c48947 */ /* 0x000fea0003800000 */
[----:B------:R-:W-:-:S13]  /*c250*/  ISETP.GE.AND P0, PT, R3, 0x1, PT ;  /* 0x000000010300780c */ /* 0x000fda0003f06270 */
[----:B------:R-:W-:Y:S05]  /*c260*/  @!P0 BRA `(.L_x_248) ;  /* 0x0000000400bc8947 */ /* 0x000fea0003800000 */
[----:B------:R-:W0:Y:S01]  /*c270*/  S2R R6, SR_CgaCtaId ;  /* 0x0000000000067919 */ /* 0x000e220000008800 */
[----:B------:R-:W-:Y:S01]  /*c280*/  IMAD.SHL.U32 R20, R10, 0x100, RZ ;  /* 0x000001000a147824 */ /* 0x000fe200078e00ff */
[----:B------:R-:W-:Y:S01]  /*c290*/  ULDC UR4, c[0x0][0x384] ;  /* 0x0000e10000047ab9 */ /* 0x000fe20000000800 */
[----:B------:R-:W-:Y:S01]  /*c2a0*/  LOP3.LUT P0, RZ, R9, 0x1f, RZ, 0xc0, !PT ;  /* 0x0000001f09ff7812 */ /* 0x000fe2000780c0ff */
[----:B------:R-:W-:Y:S01]  /*c2b0*/  ULDC UR5, c[0x0][0x388] ;  /* 0x0000e20000057ab9 */ /* 0x000fe20000000800 */
[C---:B------:R-:W-:Y:S01]  /*c2c0*/  ISETP.NE.AND P1, PT, R12.reuse, RZ, PT ;  /* 0x000000ff0c00720c */ /* 0x040fe20003f25270 */
[----:B------:R-:W-:Y:S01]  /*c2d0*/  IMAD.MOV.U32 R8, RZ, RZ, 0x1 ;  /* 0x00000001ff087424 */ /* 0x000fe200078e00ff */
[----:B------:R-:W-:Y:S01]  /*c2e0*/  ISETP.NE.OR P0, PT, R12, RZ, !P0 ;  /* 0x000000ff0c00720c */ /* 0x000fe20004705670 */
[----:B------:R-:W-:Y:S01]  /*c2f0*/  IMAD.MOV.U32 R9, RZ, RZ, RZ ;  /* 0x000000ffff097224 */ /* 0x000fe200078e00ff */
[----:B------:R-:W-:Y:S02]  /*c300*/  LOP3.LUT R21, R2, 0x2, RZ, 0xfc, !PT ;  /* 0x0000000202157812 */ /* 0x000fe400078efcff */
[----:B-----5:R-:W-:Y:S01]  /*c310*/  CS2R R10, SRZ ;  /* 0x00000000000a7805 */ /* 0x020fe2000001ff00 */
[----:B------:R-:W-:-:S02]  /*c320*/  IMAD.MOV.U32 R12, RZ, RZ, RZ ;  /* 0x000000ffff0c7224 */ /* 0x000fc400078e00ff */
[----:B0-----:R-:W-:-:S05]  /*c330*/  IMAD.SHL.U32 R0, R6, 0x20, RZ ;  /* 0x0000002006007824 */ /* 0x001fca00078e00ff */
[----:B------:R-:W-:Y:S01]  /*c340*/  LOP3.LUT R4, R0, 0x20, RZ, 0xc0, !PT ;  /* 0x0000002000047812 */ /* 0x000fe200078ec0ff */
[----:B------:R-:W-:-:S04]  /*c350*/  IMAD R0, R16, R17, RZ ;  /* 0x0000001110007224 */ /* 0x000fc800078e02ff */
[----:B------:R-:W-:Y:S02]  /*c360*/  IMAD R5, R13, 0x40, R4 ;  /* 0x000000400d057824 */ /* 0x000fe400078e0204 */
[----:B------:R-:W-:Y:S02]  /*c370*/  IMAD.SHL.U32 R4, R6, 0x800, RZ ;  /* 0x0000080006047824 */ /* 0x000fe400078e00ff */
[----:B------:R-:W-:-:S03]  /*c380*/  IMAD.HI.U32 R6, R20, UR4, RZ ;  /* 0x0000000414067c27 */ /* 0x000fc6000f8e00ff */
[----:B------:R-:W-:Y:S01]  /*c390*/  LOP3.LUT R4, R4, 0x800, RZ, 0xc0, !PT ;  /* 0x0000080004047812 */ /* 0x000fe200078ec0ff */
[----:B------:R-:W-:Y:S01]  /*c3a0*/  IMAD R0, R7, R0, 0x1 ;  /* 0x0000000107007424 */ /* 0x000fe200078e0200 */
[----:B------:R-:W-:-:S07]  /*c3b0*/  SHF.R.U32.HI R6, RZ, UR5, R6 ;  /* 0x00000005ff067c19 */ /* 0x000fce0008011606 */
.L_x_252:
[----:B----4-:R-:W0:Y:S01]  /*c3c0*/  S2R R14, SR_CgaCtaId ;  /* 0x00000000000e7919 */ /* 0x010e220000008800 */
[----:B------:R-:W-:-:S04]  /*c3d0*/  MOV R13, 0x400 ;  /* 0x00000400000d7802 */ /* 0x000fc80000000f00 */
[----:B0-----:R-:W-:Y:S02]  /*c3e0*/  LEA R22, R14, R13, 0x18 ;  /* 0x0000000d0e167211 */ /* 0x001fe400078ec0ff */
[----:B------:R-:W-:-:S03]  /*c3f0*/  SHF.L.U32 R13, R8, 0x1f, RZ ;  /* 0x0000001f080d7819 */ /* 0x000fc600000006ff */
[----:B------:R-:W-:-:S07]  /*c400*/  IMAD R14, R9, 0x8, R22 ;  /* 0x00000008090e7824 */ /* 0x000fce00078e0216 */
.L_x_249:
[----:B0-----:R0:W1:Y:S02]  /*c410*/  SYNCS.PHASECHK.TRANS64.TRYWAIT P2, [R14+URZ+0x32028], R13 ;  /* 0x0320280d0e0075a7 */ /* 0x001064000804017f */
[----:B-1----:R-:W-:Y:S05]  /*c420*/  @!P2 NANOSLEEP.SYNCS 0x989680 ;  /* 0x009896800000a95d */ /* 0x002fea0003900000 */
[----:B------:R-:W1:Y:S02]  /*c430*/  @!P2 SYNCS.PHASECHK.TRANS64 P2, [R14+URZ+0x32028], R13 ;  /* 0x0320280d0e00a5a7 */ /* 0x000e64000804007f */
[----:B-1----:R-:W-:Y:S05]  /*c440*/  @!P2 BRA `(.L_x_249) ;  /* 0xfffffffc00f0a947 */ /* 0x002fea000383ffff */
[----:B0-----:R-:W0:Y:S02]  /*c450*/  @!P1 LDC R13, c[0x0][0x500] ;  /* 0x00014000ff0d9b82 */ /* 0x001e240000000800 */
[----:B0-----:R0:W-:Y:S02]  /*c460*/  @!P1 SYNCS.ARRIVE.TRANS64 RZ, [R14+URZ+0x32000], R13 ;  /* 0x0320000d0eff99a7 */ /* 0x0011e4000800003f */
[----:B0-----:R-:W-:-:S04]  /*c470*/  PRMT R13, R21, 0x9910, RZ ;  /* 0x00009910150d7816 */ /* 0x001fc800000000ff */
[----:B------:R-:W-:-:S13]  /*c480*/  ISETP.NE.AND P2, PT, R13, 0x2, PT ;  /* 0x000000020d00780c */ /* 0x000fda0003f45270 */
[----:B------:R-:W-:Y:S05]  /*c490*/  @P2 BRA `(.L_x_250) ;  /* 0x0000000000042947 */ /* 0x000fea0003800000 */
[----:B------:R-:W-:Y:S01]  /*c4a0*/  BPT.TRAP 0x1 ;  /* 0x000000040000795c */ /* 0x000fe20000300000 */
.L_x_250:
[----:B------:R-:W-:Y:S05]  /*c4b0*/  @P0 BRA `(.L_x_251) ;  /* 0x0000000000040947 */ /* 0x000fea0003800000 */
[----:B------:R-:W-:Y:S01]  /*c4c0*/  BPT.TRAP 0x1 ;  /* 0x000000040000795c */ /* 0x000fe20000300000 */
.L_x_251:
[----:B---3--:R-:W0:Y:S01]  /*c4d0*/  LDC R15, c[0x0][0x380] ;  /* 0x0000e000ff0f7b82 */ /* 0x008e220000000800 */
[----:B------:R-:W-:Y:S01]  /*c4e0*/  R2UR UR4, R6 ;  /* 0x00000000060472ca */ /* 0x000fe200000e0000 */
[----:B------:R-:W-:Y:S01]  /*c4f0*/  IMAD R13, R9, 0x1000, R4 ;  /* 0x00001000090d7824 */ /* 0x000fe200078e0204 */
[----:B------:R-:W-:Y:S01]  /*c500*/  R2UR UR5, R20 ;  /* 0x00000000140572ca */ /* 0x000fe200000e0000 */
[----:B------:R-:W-:Y:S01]  /*c510*/  ULDC UR20, c[0x0][0x38c] ;  /* 0x0000e30000147ab9 */ /* 0x000fe20000000800 */
[----:B------:R-:W-:Y:S01]  /*c520*/  R2UR UR17, R14 ;  /* 0x000000000e1172ca */ /* 0x000fe200000e0000 */
[----:B------:R-:W-:Y:S01]  /*c530*/  IMAD R13, R13, 0x2, R22 ;  /* 0x000000020d0d7824 */ /* 0x000fe200078e0216 */
[----:B------:R-:W-:Y:S01]  /*c540*/  UISETP.NE.AND UP0, UPT, UR20, 0x1, UPT ;  /* 0x000000011400788c */ /* 0x000fe2000bf05270 */
[----:B------:R-:W1:Y:S01]  /*c550*/  LDC.64 R16, c[0x0][0x3b8] ;  /* 0x0000ee00ff107b82 */ /* 0x000e620000000a00 */
[C---:B------:R-:W-:Y:S01]  /*c560*/  VIADD R14, R12.reuse, 0x1 ;  /* 0x000000010c0e7836 */ /* 0x040fe20000000000 */
[----:B------:R-:W-:Y:S01]  /*c570*/  R2UR UR18, R12 ;  /* 0x000000000c1272ca */ /* 0x000fe200000e0000 */
[----:B------:R-:W-:Y:S01]  /*c580*/  VIADD R0, R0, 0xffffffff ;  /* 0xffffffff00007836 */ /* 0x000fe20000000000 */
[----:B------:R-:W-:Y:S01]  /*c590*/  R2UR UR8, R13 ;  /* 0x000000000d0872ca */ /* 0x000fe200000e0000 */
[----:B------:R-:W-:Y:S01]  /*c5a0*/  ULDC.64 UR24, c[0x0][0x198] ;  /* 0x0000660000187ab9 */ /* 0x000fe20000000a00 */
[----:B------:R-:W-:Y:S01]  /*c5b0*/  R2UR UR9, R22 ;  /* 0x00000000160972ca */ /* 0x000fe200000e0000 */
[----:B------:R-:W-:Y:S01]  /*c5c0*/  ULDC.64 UR14, c[0x0][0x3b0] ;  /* 0x0000ec00000e7ab9 */ /* 0x000fe20000000a00 */
[----:B------:R-:W1:Y:S01]  /*c5d0*/  LDC.64 R18, c[0x0][0x3d8] ;  /* 0x0000f600ff127b82 */ /* 0x000e620000000a00 */
[----:B------:R-:W-:Y:S01]  /*c5e0*/  R2UR UR16, R9 ;  /* 0x00000000091072ca */ /* 0x000fe200000e0000 */
[----:B------:R-:W-:Y:S01]  /*c5f0*/  @UP0 ULDC.64 UR10, c[0x0][0x390] ;  /* 0x0000e400000a0ab9 */ /* 0x000fe20000000a00 */
[----:B------:R-:W-:Y:S01]  /*c600*/  R2UR UR12, R11 ;  /* 0x000000000b0c72ca */ /* 0x000fe200000e0000 */
[----:B------:R-:W-:Y:S01]  /*c610*/  ULDC.64 UR22, c[0x0][0x3d0] ;  /* 0x0000f40000167ab9 */ /* 0x000fe20000000a00 */
[----:B------:R-:W-:Y:S01]  /*c620*/  R2UR UR13, R10 ;  /* 0x000000000a0d72ca */ /* 0x000fe200000e0000 */
[----:B------:R-:W-:Y:S01]  /*c630*/  VIADD R9, R9, 0x1 ;  /* 0x0000000109097836 */ /* 0x000fe20000000000 */
[----:B------:R-:W-:Y:S01]  /*c640*/  ISETP.GT.AND P5, PT, R0, 0x1, PT ;  /* 0x000000010000780c */ /* 0x000fe20003fa4270 */
[----:B------:R-:W-:Y:S01]  /*c650*/  USHF.L.U32 UR18, UR18, 0x6, URZ ;  /* 0x0000000612127899 */ /* 0x000fe2000800063f */
[----:B0-----:R-:W-:Y:S01]  /*c660*/  ISETP.NE.AND P2, PT, R15, 0x1, PT ;  /* 0x000000010f00780c */ /* 0x001fe20003f45270 */
[----:B------:R-:W-:Y:S01]  /*c670*/  UIADD3 UR17, UR17, 0x32000, URZ ;  /* 0x0003200011117890 */ /* 0x000fe2000fffe03f */
[----:B------:R-:W-:Y:S01]  /*c680*/  ISETP.NE.AND P4, PT, R9, 0x5, PT ;  /* 0x000000050900780c */ /* 0x000fe20003f85270 */
[----:B------:R-:W-:-:S02]  /*c690*/  UIADD3 UR8, UR8, 0x28000, URZ ;  /* 0x0002800008087890 */ /* 0x000fc4000fffe03f */
[----:B------:R-:W-:Y:S01]  /*c6a0*/  ULEA UR16, UR16, UR9, 0xf ;  /* 0x0000000910107291 */ /* 0x000fe2000f8e783f */
[----:B------:R-:W-:Y:S01]  /*c6b0*/  SEL R9, R9, RZ, P4 ;  /* 0x000000ff09097207 */ /* 0x000fe20002000000 */
[----:B------:R-:W-:Y:S01]  /*c6c0*/  UMOV UR26, 0x30000 ;  /* 0x00030000001a7882 */ /* 0x000fe20000000000 */
[----:B------:R-:W-:Y:S01]  /*c6d0*/  UMOV UR28, 0x0 ;  /* 0x00000000001c7882 */ /* 0x000fe20000000000 */
[----:B------:R-:W-:Y:S01]  /*c6e0*/  UMOV UR29, 0x10000000 ;  /* 0x10000000001d7882 */ /* 0x000fe20000000000 */
[----:B------:R-:W-:-:S03]  /*c6f0*/  UMOV UR9, UR17 ;  /* 0x0000001100097c82 */ /* 0x000fc60008000000 */
[----:B------:R-:W-:Y:S01]  /*c700*/  @P2 IMAD.U32 R23, RZ, RZ, UR4 ;  /* 0x00000004ff172e24 */ /* 0x000fe2000f8e00ff */
[----:B------:R-:W-:Y:S01]  /*c710*/  UIADD3 UR4, UP1, UR24, 0xf0, URZ ;  /* 0x000000f018047890 */ /* 0x000fe2000ff3e03f */
[----:B-1----:R-:W-:Y:S01]  /*c720*/  IMAD R13, R11, R16, R18 ;  /* 0x000000100b0d7224 */ /* 0x002fe200078e0212 */
[----:B------:R-:W-:Y:S01]  /*c730*/  UIADD3 UR24, UP2, UR24, 0x1f0, URZ ;  /* 0x000001f018187890 */ /* 0x000fe2000ff5e03f */
[----:B------:R-:W0:Y:S01]  /*c740*/  LDC R16, c[0x0][0x3c8] ;  /* 0x0000f200ff107b82 */ /* 0x000e220000000800 */
[----:B------:R-:W-:Y:S01]  /*c750*/  @P2 R2UR UR5, R23 ;  /* 0x00000000170522ca */ /* 0x000fe200000e0000 */
[----:B------:R-:W-:Y:S01]  /*c760*/  IMAD R12, R10, R17, R19 ;  /* 0x000000110a0c7224 */ /* 0x000fe200078e0213 */
[----:B------:R-:W-:-:S04]  /*c770*/  ISETP.NE.AND P2, PT, R14, R7, PT ;  /* 0x000000070e00720c */ /* 0x000fc80003f45270 */
[----:B------:R-:W-:Y:S01]  /*c780*/  PRMT R12, R13, 0x40, R12 ;  /* 0x000000400d0c7816 */ /* 0x000fe2000000000c */
[----:B------:R-:W-:-:S06]  /*c790*/  VIADD R13, R11, 0x1 ;  /* 0x000000010b0d7836 */ /* 0x000fcc0000000000 */
[----:B------:R-:W-:Y:S02]  /*c7a0*/  UIADD3 UR6, -UR5, URZ, URZ ;  /* 0x0000003f05067290 */ /* 0x000fe4000fffe13f */
[----:B------:R-:W-:Y:S01]  /*c7b0*/  UMOV UR21, UR5 ;  /* 0x0000000500157c82 */ /* 0x000fe20008000000 */
[----:B------:R-:W-:Y:S01]  /*c7c0*/  @P2 IMAD.MOV R13, RZ, RZ, R11 ;  /* 0x000000ffff0d2224 */ /* 0x000fe200078e020b */
[----:B------:R-:W-:Y:S02]  /*c7d0*/  SEL R11, RZ, 0x1, P4 ;  /* 0x00000001ff0b7807 */ /* 0x000fe40002000000 */
[----:B------:R-:W-:Y:S01]  /*c7e0*/  IMAD R15, R15, UR6, R20 ;  /* 0x000000060f0f7c24 */ /* 0x000fe2000f8e0214 */
[----:B------:R-:W-:Y:S01]  /*c7f0*/  UIMAD.WIDE.U32 UR6, UR5, UR10, URZ ;  /* 0x0000000a050672a5 */ /* 0x000fe2000f8e003f */
[----:B------:R-:W-:Y:S02]  /*c800*/  LOP3.LUT R8, R8, R11, RZ, 0x3c, !PT ;  /* 0x0000000b08087212 */ /* 0x000fe400078e3cff */
[----:B0-----:R-:W-:Y:S01]  /*c810*/  ISETP.NE.AND P3, PT, R13, R16, PT ;  /* 0x000000100d00720c */ /* 0x001fe20003f65270 */
[----:B------:R-:W-:Y:S01]  /*c820*/  @UP0 USHF.R.U32.HI UR21, URZ, UR11, UR7 ;  /* 0x0000000b3f150299 */ /* 0x000fe20008011607 */
[----:B------:R-:W-:Y:S01]  /*c830*/  R2UR UR19, R15 ;  /* 0x000000000f1372ca */ /* 0x000fe200000e0000 */
[----:B------:R-:W-:Y:S01]  /*c840*/  UMOV UR10, UR18 ;  /* 0x00000012000a7c82 */ /* 0x000fe20008000000 */
[----:B------:R-:W-:Y:S01]  /*c850*/  R2UR UR7, R12 ;  /* 0x000000000c0772ca */ /* 0x000fe200000e0000 */
[----:B------:R-:W-:Y:S01]  /*c860*/  UIADD3 UR6, -UR21, URZ, URZ ;  /* 0x0000003f15067290 */ /* 0x000fe2000fffe13f */
[----:B------:R-:W-:Y:S01]  /*c870*/  R2UR UR11, R5 ;  /* 0x00000000050b72ca */ /* 0x000fe200000e0000 */
[----:B------:R-:W-:Y:S01]  /*c880*/  VIADD R15, R10, 0x1 ;  /* 0x000000010a0f7836 */ /* 0x000fe20000000000 */
[----:B------:R-:W-:Y:S01]  /*c890*/  SEL R12, R14, RZ, P2 ;  /* 0x000000ff0e0c7207 */ /* 0x000fe20001000000 */
[----:B------:R-:W-:Y:S01]  /*c8a0*/  UIMAD UR20, UR20, UR6, UR5 ;  /* 0x00000006141472a4 */ /* 0x000fe2000f8e0205 */
[----:B------:R-:W-:Y:S01]  /*c8b0*/  SEL R11, R13, RZ, P3 ;  /* 0x000000ff0d0b7207 */ /* 0x000fe20001800000 */
[----:B------:R-:W-:-:S02]  /*c8c0*/  UIADD3.X UR5, URZ, UR25, URZ, UP1, !UPT ;  /* 0x000000193f057290 */ /* 0x000fc40008ffe43f */
[----:B------:R-:W-:Y:S01]  /*c8d0*/  UIMAD UR20, UR20, UR15, UR23 ;  /* 0x0000000f141472a4 */ /* 0x000fe2000f8e0217 */
[----:B------:R-:W-:Y:S01]  /*c8e0*/  @P3 IMAD.MOV R15, RZ, RZ, R10 ;  /* 0x000000ffff0f3224 */ /* 0x000fe200078e020a */
[----:B------:R-:W-:Y:S02]  /*c8f0*/  UIMAD UR19, UR19, UR14, UR22 ;  /* 0x0000000e131372a4 */ /* 0x000fe4000f8e0216 */
[----:B------:R-:W-:Y:S01]  /*c900*/  UPRMT UR6, UR7, 0x5410, URZ ;  /* 0x0000541007067896 */ /* 0x000fe2000800003f */
[----:B------:R-:W-:Y:S01]  /*c910*/  IMAD.MOV.U32 R10, RZ, RZ, R15 ;  /* 0x000000ffff0a7224 */ /* 0x000fe200078e000f */
[----:B------:R-:W-:-:S07]  /*c920*/  UIADD3.X UR25, URZ, UR25, URZ, UP2, !UPT ;  /* 0x000000193f197290 */ /* 0x000fce00097fe43f */
[----:B------:R0:W-:Y:S02]  /*c930*/  UTMALDG.4D.IM2COL [UR16], [UR4], UR6 ;  /* 0x00000010040073b4 */ /* 0x0001e40008058006 */
[----:B------:R0:W-:Y:S02]  /*c940*/  UTMALDG.4D.MULTICAST [UR8], [UR24], UR26, desc[UR28] ;  /* 0x00001c08180073b4 */ /* 0x0001e4000801981a */
[----:B0-----:R-:W-:Y:S05]  /*c950*/  @P5 BRA `(.L_x_252) ;  /* 0xfffffff800985947 */ /* 0x001fea000383ffff */
.L_x_248:
[----:B------:R-:W-:Y:S01]  /*c960*/  ISETP.GE.U32.AND P2, PT, R3, 0x5, PT ;  /* 0x000000050300780c */ /* 0x000fe20003f46070 */
[----:B------:R-:W-:Y:S05]  /*c970*/  WARPSYNC.ALL ;  /* 0x0000000000007948 */ /* 0x000fea0003800000 */
[----:B------:R-:W-:-:S07]  /*c980*/  ELECT P1, URZ, PT ;  /* 0x00000000003f782f */ /* 0x000fce0003820000 */
[----:B------:R-:W-:-:S05]  /*c990*/  @P2 IMAD.WIDE.U32 R4, R3, -0x33333333, RZ ;  /* 0xcccccccd03042825 */ /* 0x000fca00078e00ff */
[----:B------:R-:W-:-:S04]  /*c9a0*/  @P2 SHF.R.U32.HI R0, RZ, 0x2, R5 ;  /* 0x00000002ff002819 */ /* 0x000fc80000011605 */
[----:B------:R-:W-:-:S04]  /*c9b0*/  @P2 LOP3.LUT R0, R0, 0x1, RZ, 0xc0, !PT ;  /* 0x0000000100002812 */ /* 0x000fc800078ec0ff */
[----:B------:R-:W-:Y:S01]  /*c9c0*/  @P2 ISETP.NE.U32.AND P0, PT, R0, 0x1, PT ;  /* 0x000000010000280c */ /* 0x000fe20003f05070 */
[----:B------:R-:W-:-:S12]  /*c9d0*/  @!P1 EXIT ;  /* 0x000000000000994d */ /* 0x000fd80003800000 */
[----:B------:R-:W-:Y:S01]  /*c9e0*/  LOP3.LUT R2, R2, 0x2, RZ, 0xfc, !PT ;  /* 0x0000000202027812 */ /* 0x000fe200078efcff */
[----:B------:R-:W-:Y:S01]  /*c9f0*/  IMAD.MOV.U32 R0, RZ, RZ, 0x1 ;  /* 0x00000001ff007424 */ /* 0x000fe200078e00ff */
[----:B------:R-:W-:Y:S02]  /*ca00*/  @P2 ISETP.NE.U32.AND.EX P0, PT, RZ, RZ, PT, P0 ;  /* 0x000000ffff00220c */ /* 0x000fe40003f05100 */
[----:B------:R-:W-:Y:S02]  /*ca10*/  ISETP.NE.AND P1, PT, R2, 0x3, PT ;  /* 0x000000030200780c */ /* 0x000fe40003f25270 */
[----:B------:R-:W-:-:S11]  /*ca20*/  @P2 SEL R0, RZ, 0x1, !P0 ;  /* 0x00000001ff002807 */ /* 0x000fd60004000000 */
[----:B------:R-:W-:Y:S05]  /*ca30*/  @!P1 BRA `(.L_x_253) ;  /* 0x0000000000049947 */ /* 0x000fea0003800000 */
[----:B------:R-:W-:Y:S01]  /*ca40*/  BPT.TRAP 0x1 ;  /* 0x000000040000795c */ /* 0x000fe20000300000 */
.L_x_253:
[----:B------:R-:W0:Y:S01]  /*ca50*/  S2R R7, SR_CgaCtaId ;  /* 0x0000000000077919 */ /* 0x000e220000008800 */
[----:B------:R-:W-:Y:S01]  /*ca60*/  IMAD.WIDE.U32 R4, R3, -0x33333333, RZ ;  /* 0xcccccccd03047825 */ /* 0x000fe200078e00ff */
[----:B------:R-:W-:-:S04]  /*ca70*/  MOV R2, 0x400 ;  /* 0x0000040000027802 */ /* 0x000fc80000000f00 */
[----:B------:R-:W-:Y:S02]  /*ca80*/  SHF.R.U32.HI R4, RZ, 0x2, R5 ;  /* 0x00000002ff047819 */ /* 0x000fe40000011605 */
[----:B------:R-:W-:-:S03]  /*ca90*/  SHF.L.U32 R5, R0, 0x1f, RZ ;  /* 0x0000001f00057819 */ /* 0x000fc600000006ff */
[----:B------:R-:W-:Y:S01]  /*caa0*/  IMAD R3, R4, -0x5, R3 ;  /* 0xfffffffb04037824 */ /* 0x000fe200078e0203 */
[----:B0-----:R-:W-:-:S05]  /*cab0*/  LEA R2, R7, R2, 0x18 ;  /* 0x0000000207027211 */ /* 0x001fca00078ec0ff */
[----:B------:R-:W-:-:S04]  /*cac0*/  VIADD R2, R2, 0x32028 ;  /* 0x0003202802027836 */ /* 0x000fc80000000000 */
[----:B------:R-:W-:-:S07]  /*cad0*/  IMAD R4, R3, 0x8, R2 ;  /* 0x0000000803047824 */ /* 0x000fce00078e0202 */
.L_x_254:
[----:B0-----:R0:W1:Y:S02]  /*cae0*/  SYNCS.PHASECHK.TRANS64.TRYWAIT P0, [R4+URZ], R5 ;  /* 0x00000005040075a7 */ /* 0x001064000800017f */
[----:B-1----:R-:W-:Y:S05]  /*caf0*/  @!P0 NANOSLEEP.SYNCS 0x989680 ;  /* 0x009896800000895d */ /* 0x002fea0003900000 */
[----:B------:R-:W1:Y:S02]  /*cb00*/  @!P0 SYNCS.PHASECHK.TRANS64 P0, [R4+URZ], R5 ;  /* 0x00000005040085a7 */ /* 0x000e64000800007f */
[----:B-1----:R-:W-:Y:S05]  /*cb10*/  @!P0 BRA `(.L_x_254) ;  /* 0xfffffffc00f08947 */ /* 0x002fea000383ffff */
[----:B------:R-:W-:-:S05]  /*cb20*/  VIADD R3, R3, 0x1 ;  /* 0x0000000103037836 */ /* 0x000fca0000000000 */
[----:B------:R-:W-:-:S04]  /*cb30*/  ISETP.NE.AND P0, PT, R3, 0x5, PT ;  /* 0x000000050300780c */ /* 0x000fc80003f05270 */
[----:B0-----:R-:W-:Y:S02]  /*cb40*/  SEL R5, RZ, 0x1, P0 ;  /* 0x00000001ff057807 */ /* 0x001fe40000000000 */
[----:B------:R-:W-:Y:S02]  /*cb50*/  SEL R3, R3, RZ, P0 ;  /* 0x000000ff03037207 */ /* 0x000fe40000000000 */
[----:B------:R-:W-:-:S03]  /*cb60*/  LOP3.LUT R7, R0, R5, RZ, 0x3c, !PT ;  /* 0x0000000500077212 */ /* 0x000fc600078e3cff */
[----:B------:R-:W-:Y:S01]  /*cb70*/  IMAD R0, R3, 0x8, R2 ;  /* 0x0000000803007824 */ /* 0x000fe200078e0202 */
[----:B------:R-:W-:-:S07]  /*cb80*/  SHF.L.U32 R5, R7, 0x1f, RZ ;  /* 0x0000001f07057819 */ /* 0x000fce00000006ff */
.L_x_255:
        /* <DEDUP_REMOVED lines=11> */
.L_x_256:
        /* <DEDUP_REMOVED lines=11> */
.L_x_257:
        /* <DEDUP_REMOVED lines=11> */
.L_x_258:
[----:B0-----:R0:W1:Y:S02]  /*cda0*/  SYNCS.PHASECHK.TRANS64.TRYWAIT P0, [R3+URZ], R0 ;  /* 0x00000000030075a7 */ /* 0x001064000800017f */
[----:B-1----:R-:W-:Y:S05]  /*cdb0*/  @!P0 NANOSLEEP.SYNCS 0x989680 ;  /* 0x009896800000895d */ /* 0x002fea0003900000 */
[----:B------:R-:W1:Y:S02]  /*cdc0*/  @!P0 SYNCS.PHASECHK.TRANS64 P0, [R3+URZ], R0 ;  /* 0x00000000030085a7 */ /* 0x000e64000800007f */
[----:B-1----:R-:W-:Y:S05]  /*cdd0*/  @P0 EXIT ;  /* 0x000000000000094d */ /* 0x002fea0003800000 */
[----:B------:R-:W-:Y:S05]  /*cde0*/  BRA `(.L_x_258) ;  /* 0xfffffffc00ec7947 */ /* 0x000fea000383ffff */
.L_x_259:
[----:B------:R-:W-:-:S00]  /*cdf0*/  BRA `(.L_x_259) ;  /* 0xfffffffc00fc7947 */ /* 0x000fc0000383ffff */
[----:B------:R-:W-:-:S00]  /*ce00*/  NOP ;  /* 0x0000000000007918 */ /* 0x000fc00000000000 */
[----:B------:R-:W-:-:S00]  /*ce10*/  NOP ;  /* 0x0000000000007918 */ /* 0x000fc00000000000 */
[----:B------:R-:W-:-:S00]  /*ce20*/  NOP ;  /* 0x0000000000007918 */ /* 0x000fc00000000000 */
[----:B------:R-:W-:-:S00]  /*ce30*/  NOP ;  /* 0x0000000000007918 */ /* 0x000fc00000000000 */
[----:B------:R-:W-:-:S00]  /*ce40*/  NOP ;  /* 0x0000000000007918 */ /* 0x000fc00000000000 */
[----:B------:R-:W-:-:S00]  /*ce50*/  NOP ;  /* 0x0000000000007918 */ /* 0x000fc00000000000 */
[----:B------:R-:W-:-:S00]  /*ce60*/  NOP ;  /* 0x0000000000007918 */ /* 0x000fc00000000000 */
[----:B------:R-:W-:-:S00]  /*ce70*/  NOP ;  /* 0x0000000000007918 */ /* 0x000fc00000000000 */
.L_x_260:


//--------------------- .nv.shared._ZN7cutlass13device_kernelINS_4conv6kernel13ConvUniversalINS1_16ConvProblemShapeILNS1_8OperatorE0ELi2EEENS1_10collective14CollectiveConvINS1_46MainloopSm90TmaGmmaWarpSpecializedImplicitGemmILS5_0ELi5ELi2EN4cute5tupleIJNSA_1CILi2EEENSC_ILi1EEESE_EEENS1_36KernelImplicitTmaWarpSpecializedSm90ELi1EEENSB_IJNSC_ILi256EEENSC_ILi64EEENSB_IJSJ_EEEEEENS_6half_tESM_NSA_8TiledMMAINSA_8MMA_AtomIJNSA_4SM904GMMA25MMA_64x64x16_F32F16F16_SSILNSQ_5MajorE0ELSS_0ELNSQ_7ScaleInE1ELST_1EEEEEENSA_6LayoutINSB_IJSE_SE_SE_EEENSB_IJNSC_ILi0EEESY_SY_EEEEENSB_IJNSA_10UnderscoreES11_S11_EEEEENS7_6detail26Sm90ImplicitGemmTileTraitsINSA_20SM90_TMA_LOAD_IM2COLENSA_14ComposedLayoutINSA_7SwizzleILi3ELi4ELi3EEENSA_18smem_ptr_flag_bitsILi16EEENSW_INSB_IJNSB_IJNSC_ILi8EEENSC_ILi32EEEEEENSB_IJSJ_SE_EEENSB_IJSE_NSC_ILi5EEEEEEEEENSB_IJNSB_IJSJ_NSC_ILi512EEEEEENSB_IJSE_SY_EEENSB_IJSY_NSC_ILi16384EEEEEEEEEEEEEvEENS15_INSA_23SM90_TMA_LOAD_MULTICASTENS17_IS19_S1B_NSW_INSB_IJNSB_IJS1C_S1C_EEES1F_S1H_EEENSB_IJS1K_S1L_NSB_IJSY_NSC_ILi4096EEEEEEEEEEEEEvEEEENS_8epilogue10collective6detail29Sm90TmaWarpSpecializedAdapterINS23_15DefaultEpilogueISM_NSB_IJNSB_IJlllEEESE_SY_EEES28_NS22_6thread17LinearCombinationISM_Li1EffLNS29_9ScaleType4KindE0ELNS_15FloatRoundStyleE2ESM_EENS_4gemm15EpilogueDefaultEEEEEvvEEEEvNT_6ParamsE --------------------------
	.section	.nv.shared._ZN7cutlass13device_kernelINS_4conv6kernel13ConvUniversalINS1_16ConvProblemShapeILNS1_8OperatorE0ELi2EEENS1_10collective14CollectiveConvINS1_46MainloopSm90TmaGmmaWarpSpecializedImplicitGemmILS5_0ELi5ELi2EN4cute5tupleIJNSA_1CILi2EEENSC_ILi1EEESE_EEENS1_36KernelImplicitTmaWarpSpecializedSm90ELi1EEENSB_IJNSC_ILi256EEENSC_ILi64EEENSB_IJSJ_EEEEEENS_6half_tESM_NSA_8TiledMMAINSA_8MMA_AtomIJNSA_4SM904GMMA25MMA_64x64x16_F32F16F16_SSILNSQ_5MajorE0ELSS_0ELNSQ_7ScaleInE1ELST_1EEEEEENSA_6LayoutINSB_IJSE_SE_SE_EEENSB_IJNSC_ILi0EEESY_SY_EEEEENSB_IJNSA_10UnderscoreES11_S11_EEEEENS7_6detail26Sm90ImplicitGemmTileTraitsINSA_20SM90_TMA_LOAD_IM2COLENSA_14ComposedLayoutINSA_7SwizzleILi3ELi4ELi3EEENSA_18smem_ptr_flag_bitsILi16EEENSW_INSB_IJNSB_IJNSC_ILi8EEENSC_ILi32EEEEEENSB_IJSJ_SE_EEENSB_IJSE_NSC_ILi5EEEEEEEEENSB_IJNSB_IJSJ_NSC_ILi512EEEEEENSB_IJSE_SY_EEENSB_IJSY_NSC_ILi16384EEEEEEEEEEEEEvEENS15_INSA_23SM90_TMA_LOAD_MULTICASTENS17_IS19_S1B_NSW_INSB_IJNSB_IJS1C_S1C_EEES1F_S1H_EEENSB_IJS1K_S1L_NSB_IJSY_NSC_ILi4096EEEEEEEEEEEEEvEEEENS_8epilogue10collective6detail29Sm90TmaWarpSpecializedAdapterINS23_15DefaultEpilogueISM_NSB_IJNSB_IJlllEEESE_SY_EEES28_NS22_6thread17LinearCombinationISM_Li1EffLNS29_9ScaleType4KindE0ELNS_15FloatRoundStyleE2ESM_EENS_4gemm15EpilogueDefaultEEEEEvvEEEEvNT_6ParamsE,"aw",@nobits
	.sectionflags	@""
	.align	16
	.zero		1024


//--------------------- .nv.shared.reserved.0     --------------------------
	.section	.nv.shared.reserved.0,"aw",@nobits
	.weak		__nv_reservedSMEM_offset_0_alias
	.size		__nv_reservedSMEM_offset_0_alias, 0, 0
	.other		__nv_reservedSMEM_offset_0_alias,@"STO_CUDA_RESERVED_SHARED STV_DEFAULT"
__nv_reservedSMEM_offset_0_alias:
	.zero		0


//--------------------- .nv.global                --------------------------
	.section	.nv.global,"aw",@nobits
.nv.global:
	.type		_ZN39_INTERNAL_6296835d_4_k_cu_384d3525_31244cute1_E,@object
	.size		_ZN39_INTERNAL_6296835d_4_k_cu_384d3525_31244cute1_E,(_ZN39_INTERNAL_6296835d_4_k_cu_384d3525_31244cuda3std3__45__cpo6cbeginE - _ZN39_INTERNAL_6296835d_4_k_cu_384d3525_31244cute1_E)
_ZN39_INTERNAL_6296835d_4_k_cu_384d3525_31244cute1_E:
	.zero		1
	.type		_ZN39_INTERNAL_6296835d_4_k_cu_384d3525_31244cuda3std3__45__cpo6cbeginE,@object
	.size		_ZN39_INTERNAL_6296835d_4_k_cu_384d3525_31244cuda3std3__45__cpo6cbeginE,(_ZN39_INTERNAL_6296835d_4_k_cu_384d3525_31244cuda3std3__48in_placeE - _ZN39_INTERNAL_6296835d_4_k_cu_384d3525_31244cuda3std3__45__cpo6cbeginE)
_ZN39_INTERNAL_6296835d_4_k_cu_384d3525_31244cuda3std3__45__cpo6cbeginE:
	.zero		1
	.type		_ZN39_INTERNAL_6296835d_4_k_cu_384d3525_31244cuda3std3__48in_placeE,@object
	.size		_ZN39_INTERNAL_6296835d_4_k_cu_384d3525_31244cuda3std3__48in_placeE,(_ZN39_INTERNAL_6296835d_4_k_cu_384d3525_31244cuda3std6ranges3__45__cpo9iter_moveE - _ZN39_INTERNAL_6296835d_4_k_cu_384d3525_31244cuda3std3__48in_placeE)
_ZN39_INTERNAL_6296835d_4_k_cu_384d3525_31244cuda3std3__48in_placeE:
	.zero		1
	.type		_ZN39_INTERNAL_6296835d_4_k_cu_384d3525_31244cuda3std6ranges3__45__cpo9iter_moveE,@object
	.size		_ZN39_INTERNAL_6296835d_4_k_cu_384d3525_31244cuda3std6ranges3__45__cpo9iter_moveE,(_ZN39_INTERNAL_6296835d_4_k_cu_384d3525_31244cuda3std3__45__cpo5beginE - _ZN39_INTERNAL_6296835d_4_k_cu_384d3525_31244cuda3std6ranges3__45__cpo9iter_moveE)
_ZN39_INTERNAL_6296835d_4_k_cu_384d3525_31244cuda3std6ranges3__45__cpo9iter_moveE:
	.zero		1
	.type		_ZN39_INTERNAL_6296835d_4_k_cu_384d3525_31244cuda3std3__45__cpo5beginE,@object
	.size		_ZN39_INTERNAL_6296835d_4_k_cu_384d3525_31244cuda3std3__45__cpo5beginE,(_ZN39_INTERNAL_6296835d_4_k_cu_384d3525_31244cuda3std3__441_GLOBAL__N__6296835d_4_k_cu_384d3525_31246ignoreE - _ZN39_INTERNAL_6296835d_4_k_cu_384d3525_31244cuda3std3__45__cpo5beginE)
_ZN39_INTERNAL_6296835d_4_k_cu_384d3525_31244cuda3std3__45__cpo5beginE:
	.zero		1
	.type		_ZN39_INTERNAL_6296835d_4_k_cu_384d3525_31244cuda3std3__441_GLOBAL__N__6296835d_4_k_cu_384d3525_31246ignoreE,@object
	.size		_ZN39_INTERNAL_6296835d_4_k_cu_384d3525_31244cuda3std3__441_GLOBAL__N__6296835d_4_k_cu_384d3525_31246ignoreE,(_ZN39_INTERNAL_6296835d_4_k_cu_384d3525_31244cute7productE - _ZN39_INTERNAL_6296835d_4_k_cu_384d3525_31244cuda3std3__441_GLOBAL__N__6296835d_4_k_cu_384d3525_31246ignoreE)
_ZN39_INTERNAL_6296835d_4_k_cu_384d3525_31244cuda3std3__441_GLOBAL__N__6296835d_4_k_cu_384d3525_31246ignoreE:
	.zero		1
	.type		_ZN39_INTERNAL_6296835d_4_k_cu_384d3525_31244cute7productE,@object
	.size		_ZN39_INTERNAL_6296835d_4_k_cu_384d3525_31244cute7productE,(_ZN39_INTERNAL_6296835d_4_k_cu_384d3525_31244cuda3std3__45__cpo3endE - _ZN39_INTERNAL_6296835d_4_k_cu_384d3525_31244cute7productE)
_ZN39_INTERNAL_6296835d_4_k_cu_384d3525_31244cute7productE:
	.zero		1
	.type		_ZN39_INTERNAL_6296835d_4_k_cu_384d3525_31244cuda3std3__45__cpo3endE,@object
	.size		_ZN39_INTERNAL_6296835d_4_k_cu_384d3525_31244cuda3std3__45__cpo3endE,(_ZN39_INTERNAL_6296835d_4_k_cu_384d3525_31244cuda3std3__419piecewise_constructE - _ZN39_INTERNAL_6296835d_4_k_cu_384d3525_31244cuda3std3__45__cpo3endE)
_ZN39_INTERNAL_6296835d_4_k_cu_384d3525_31244cuda3std3__45__cpo3endE:
	.zero		1
	.type		_ZN39_INTERNAL_6296835d_4_k_cu_384d3525_31244cuda3std3__419piecewise_constructE,@object
	.size		_ZN39_INTERNAL_6296835d_4_k_cu_384d3525_31244cuda3std3__419piecewise_constructE,(_ZN39_INTERNAL_6296835d_4_k_cu_384d3525_31244cuda3std3__45__cpo4cendE - _ZN39_INTERNAL_6296835d_4_k_cu_384d3525_31244cuda3std3__419piecewise_constructE)
_ZN39_INTERNAL_6296835d_4_k_cu_384d3525_31244cuda3std3__419piecewise_constructE:
	.zero		1
	.type		_ZN39_INTERNAL_6296835d_4_k_cu_384d3525_31244cuda3std3__45__cpo4cendE,@object
	.size		_ZN39_INTERNAL_6296835d_4_k_cu_384d3525_31244cuda3std3__45__cpo4cendE,(_ZN39_INTERNAL_6296835d_4_k_cu_384d3525_31244cuda3std6ranges3__45__cpo4swapE - _ZN39_INTERNAL_6296835d_4_k_cu_384d3525_31244cuda3std3__45__cpo4cendE)
_ZN39_INTERNAL_6296835d_4_k_cu_384d3525_31244cuda3std3__45__cpo4cendE:
	.zero		1
	.type		_ZN39_INTERNAL_6296835d_4_k_cu_384d3525_31244cuda3std6ranges3__45__cpo4swapE,@object
	.size		_ZN39_INTERNAL_6296835d_4_k_cu_384d3525_31244cuda3std6ranges3__45__cpo4swapE,(.L_7 - _ZN39_INTERNAL_6296835d_4_k_cu_384d3525_31244cuda3std6ranges3__45__cpo4swapE)
_ZN39_INTERNAL_6296835d_4_k_cu_384d3525_31244cuda3std6ranges3__45__cpo4swapE:
	.zero		1
.L_7:


//--------------------- .nv.constant0._ZN7cutlass13device_kernelINS_4conv6kernel13ConvUniversalINS1_16ConvProblemShapeILNS1_8OperatorE0ELi2EEENS1_10collective14CollectiveConvINS1_46MainloopSm90TmaGmmaWarpSpecializedImplicitGemmILS5_0ELi5ELi2EN4cute5tupleIJNSA_1CILi2EEENSC_ILi1EEESE_EEENS1_36KernelImplicitTmaWarpSpecializedSm90ELi1EEENSB_IJNSC_ILi256EEENSC_ILi64EEENSB_IJSJ_EEEEEENS_6half_tESM_NSA_8TiledMMAINSA_8MMA_AtomIJNSA_4SM904GMMA25MMA_64x64x16_F32F16F16_SSILNSQ_5MajorE0ELSS_0ELNSQ_7ScaleInE1ELST_1EEEEEENSA_6LayoutINSB_IJSE_SE_SE_EEENSB_IJNSC_ILi0EEESY_SY_EEEEENSB_IJNSA_10UnderscoreES11_S11_EEEEENS7_6detail26Sm90ImplicitGemmTileTraitsINSA_20SM90_TMA_LOAD_IM2COLENSA_14ComposedLayoutINSA_7SwizzleILi3ELi4ELi3EEENSA_18smem_ptr_flag_bitsILi16EEENSW_INSB_IJNSB_IJNSC_ILi8EEENSC_ILi32EEEEEENSB_IJSJ_SE_EEENSB_IJSE_NSC_ILi5EEEEEEEEENSB_IJNSB_IJSJ_NSC_ILi512EEEEEENSB_IJSE_SY_EEENSB_IJSY_NSC_ILi16384EEEEEEEEEEEEEvEENS15_INSA_23SM90_TMA_LOAD_MULTICASTENS17_IS19_S1B_NSW_INSB_IJNSB_IJS1C_S1C_EEES1F_S1H_EEENSB_IJS1K_S1L_NSB_IJSY_NSC_ILi4096EEEEEEEEEEEEEvEEEENS_8epilogue10collective6detail29Sm90TmaWarpSpecializedAdapterINS23_15DefaultEpilogueISM_NSB_IJNSB_IJlllEEESE_SY_EEES28_NS22_6thread17LinearCombinationISM_Li1EffLNS29_9ScaleType4KindE0ELNS_15FloatRoundStyleE2ESM_EENS_4gemm15EpilogueDefaultEEEEEvvEEEEvNT_6ParamsE --------------------------
	.section	.nv.constant0._ZN7cutlass13device_kernelINS_4conv6kernel13ConvUniversalINS1_16ConvProblemShapeILNS1_8OperatorE0ELi2EEENS1_10collective14CollectiveConvINS1_46MainloopSm90TmaGmmaWarpSpecializedImplicitGemmILS5_0ELi5ELi2EN4cute5tupleIJNSA_1CILi2EEENSC_ILi1EEESE_EEENS1_36KernelImplicitTmaWarpSpecializedSm90ELi1EEENSB_IJNSC_ILi256EEENSC_ILi64EEENSB_IJSJ_EEEEEENS_6half_tESM_NSA_8TiledMMAINSA_8MMA_AtomIJNSA_4SM904GMMA25MMA_64x64x16_F32F16F16_SSILNSQ_5MajorE0ELSS_0ELNSQ_7ScaleInE1ELST_1EEEEEENSA_6LayoutINSB_IJSE_SE_SE_EEENSB_IJNSC_ILi0EEESY_SY_EEEEENSB_IJNSA_10UnderscoreES11_S11_EEEEENS7_6detail26Sm90ImplicitGemmTileTraitsINSA_20SM90_TMA_LOAD_IM2COLENSA_14ComposedLayoutINSA_7SwizzleILi3ELi4ELi3EEENSA_18smem_ptr_flag_bitsILi16EEENSW_INSB_IJNSB_IJNSC_ILi8EEENSC_ILi32EEEEEENSB_IJSJ_SE_EEENSB_IJSE_NSC_ILi5EEEEEEEEENSB_IJNSB_IJSJ_NSC_ILi512EEEEEENSB_IJSE_SY_EEENSB_IJSY_NSC_ILi16384EEEEEEEEEEEEEvEENS15_INSA_23SM90_TMA_LOAD_MULTICASTENS17_IS19_S1B_NSW_INSB_IJNSB_IJS1C_S1C_EEES1F_S1H_EEENSB_IJS1K_S1L_NSB_IJSY_NSC_ILi4096EEEEEEEEEEEEEvEEEENS_8epilogue10collective6detail29Sm90TmaWarpSpecializedAdapterINS23_15DefaultEpilogueISM_NSB_IJNSB_IJlllEEESE_SY_EEES28_NS22_6thread17LinearCombinationISM_Li1EffLNS29_9ScaleType4KindE0ELNS_15FloatRoundStyleE2ESM_EENS_4gemm15EpilogueDefaultEEEEEvvEEEEvNT_6ParamsE,"a",@progbits
	.sectionflags	@""
	.align	4
.nv.constant0._ZN7cutlass13device_kernelINS_4conv6kernel13ConvUniversalINS1_16ConvProblemShapeILNS1_8OperatorE0ELi2EEENS1_10collective14CollectiveConvINS1_46MainloopSm90TmaGmmaWarpSpecializedImplicitGemmILS5_0ELi5ELi2EN4cute5tupleIJNSA_1CILi2EEENSC_ILi1EEESE_EEENS1_36KernelImplicitTmaWarpSpecializedSm90ELi1EEENSB_IJNSC_ILi256EEENSC_ILi64EEENSB_IJSJ_EEEEEENS_6half_tESM_NSA_8TiledMMAINSA_8MMA_AtomIJNSA_4SM904GMMA25MMA_64x64x16_F32F16F16_SSILNSQ_5MajorE0ELSS_0ELNSQ_7ScaleInE1ELST_1EEEEEENSA_6LayoutINSB_IJSE_SE_SE_EEENSB_IJNSC_ILi0EEESY_SY_EEEEENSB_IJNSA_10UnderscoreES11_S11_EEEEENS7_6detail26Sm90ImplicitGemmTileTraitsINSA_20SM90_TMA_LOAD_IM2COLENSA_14ComposedLayoutINSA_7SwizzleILi3ELi4ELi3EEENSA_18smem_ptr_flag_bitsILi16EEENSW_INSB_IJNSB_IJNSC_ILi8EEENSC_ILi32EEEEEENSB_IJSJ_SE_EEENSB_IJSE_NSC_ILi5EEEEEEEEENSB_IJNSB_IJSJ_NSC_ILi512EEEEEENSB_IJSE_SY_EEENSB_IJSY_NSC_ILi16384EEEEEEEEEEEEEvEENS15_INSA_23SM90_TMA_LOAD_MULTICASTENS17_IS19_S1B_NSW_INSB_IJNSB_IJS1C_S1C_EEES1F_S1H_EEENSB_IJS1K_S1L_NSB_IJSY_NSC_ILi4096EEEEEEEEEEEEEvEEEENS_8epilogue10collective6detail29Sm90TmaWarpSpecializedAdapterINS23_15DefaultEpilogueISM_NSB_IJNSB_IJlllEEESE_SY_EEES28_NS22_6thread17LinearCombinationISM_Li1EffLNS29_9ScaleType4KindE0ELNS_15FloatRoundStyleE2ESM_EENS_4gemm15EpilogueDefaultEEEEEvvEEEEvNT_6ParamsE:
	.zero		1536


//--------------------- SYMBOLS --------------------------

	.type		.nv.reservedSmem.offset0,@object
	.size		.nv.reservedSmem.offset0,0x4
